//
// Generated by NVIDIA NVVM Compiler
//
// Compiler Build ID: CL-36424714
// Cuda compilation tools, release 13.0, V13.0.88
// Based on NVVM 20.0.0
//

.version 9.0
.target sm_100
.address_size 64

	// .globl	_Z11field_setupPKfS0_5Get2dIfLi192EE
.const .align 4 .f32 hx = 0f3A83126F;
.const .align 4 .f32 hy = 0f3A83126F;
.const .align 4 .f32 h = 0f3A83126F;
.const .align 4 .f32 dt = 0f34B2F487;
.const .align 4 .f32 omegac = 0f493FBF80;
.const .align 4 .f32 tao = 0f368637BD;
.const .align 4 .f32 tt = 0f3708DB56;
.global .align 4 .b8 __cudart_i2opi_f[24] = {65, 144, 67, 60, 153, 149, 98, 219, 192, 221, 52, 245, 209, 87, 39, 252, 41, 21, 68, 78, 110, 131, 249, 162};

.visible .entry _Z11field_setupPKfS0_5Get2dIfLi192EE(
	.param .u64 .ptr .align 1 _Z11field_setupPKfS0_5Get2dIfLi192EE_param_0,
	.param .u64 .ptr .align 1 _Z11field_setupPKfS0_5Get2dIfLi192EE_param_1,
	.param .align 8 .b8 _Z11field_setupPKfS0_5Get2dIfLi192EE_param_2[8]
)
{
	.reg .pred 	%p<77>;
	.reg .b32 	%r<91>;
	.reg .b32 	%f<497>;
	.reg .b64 	%rd<14>;

	ld.param.u64 	%rd4, [_Z11field_setupPKfS0_5Get2dIfLi192EE_param_2];
	ld.param.u64 	%rd2, [_Z11field_setupPKfS0_5Get2dIfLi192EE_param_0];
	ld.param.u64 	%rd3, [_Z11field_setupPKfS0_5Get2dIfLi192EE_param_1];
	mov.u32 	%r3, %tid.x;
	mov.u32 	%r4, %ctaid.x;
	mov.u32 	%r5, %ntid.x;
	mad.lo.s32 	%r1, %r4, %r5, %r3;
	mov.u32 	%r6, %tid.y;
	mov.u32 	%r7, %ctaid.y;
	mov.u32 	%r8, %ntid.y;
	mad.lo.s32 	%r9, %r7, %r8, %r6;
	setp.gt.s32 	%p1, %r1, 191;
	setp.gt.u32 	%p2, %r9, 191;
	or.pred  	%p3, %p1, %p2;
	@%p3 bra 	$L__BB0_42;
	cvta.to.global.u64 	%rd5, %rd2;
	mul.wide.s32 	%rd6, %r1, 4;
	add.s64 	%rd7, %rd5, %rd6;
	ld.global.f32 	%f1, [%rd7];
	abs.f32 	%f2, %f1;
	setp.lt.f32 	%p4, %f2, 0f00800000;
	mul.f32 	%f48, %f2, 0f4B800000;
	selp.f32 	%f49, %f48, %f2, %p4;
	selp.f32 	%f50, 0fC1C00000, 0f00000000, %p4;
	mov.b32 	%r10, %f49;
	add.s32 	%r11, %r10, -1060439283;
	and.b32  	%r12, %r11, -8388608;
	sub.s32 	%r13, %r10, %r12;
	mov.b32 	%f51, %r13;
	cvt.rn.f32.s32 	%f52, %r12;
	fma.rn.f32 	%f53, %f52, 0f34000000, %f50;
	add.f32 	%f54, %f51, 0fBF800000;
	add.f32 	%f55, %f51, 0f3F800000;
	rcp.approx.ftz.f32 	%f56, %f55;
	add.f32 	%f57, %f54, %f54;
	mul.f32 	%f58, %f57, %f56;
	mul.f32 	%f59, %f58, %f58;
	sub.f32 	%f60, %f54, %f58;
	add.f32 	%f61, %f60, %f60;
	neg.f32 	%f62, %f58;
	fma.rn.f32 	%f63, %f62, %f54, %f61;
	mul.rn.f32 	%f64, %f56, %f63;
	fma.rn.f32 	%f65, %f59, 0f3A2C32E4, 0f3B52E7DB;
	fma.rn.f32 	%f66, %f65, %f59, 0f3C93BB73;
	fma.rn.f32 	%f67, %f66, %f59, 0f3DF6384F;
	mul.rn.f32 	%f68, %f67, %f59;
	fma.rn.f32 	%f69, %f58, 0f3FB8AA3B, %f53;
	sub.f32 	%f70, %f53, %f69;
	fma.rn.f32 	%f71, %f58, 0f3FB8AA3B, %f70;
	fma.rn.f32 	%f72, %f64, 0f3FB8AA3B, %f71;
	fma.rn.f32 	%f73, %f58, 0f32A55E34, %f72;
	mul.f32 	%f74, %f68, 0f40400000;
	fma.rn.f32 	%f75, %f74, %f64, %f73;
	fma.rn.f32 	%f76, %f68, %f58, %f75;
	add.rn.f32 	%f77, %f69, %f76;
	neg.f32 	%f78, %f69;
	add.rn.f32 	%f79, %f77, %f78;
	neg.f32 	%f80, %f79;
	add.rn.f32 	%f81, %f76, %f80;
	mov.f32 	%f82, 0f40000000;
	mul.rn.f32 	%f83, %f77, %f82;
	neg.f32 	%f84, %f83;
	fma.rn.f32 	%f85, %f77, 0f40000000, %f84;
	fma.rn.f32 	%f86, %f81, 0f40000000, %f85;
	cvt.rni.f32.f32 	%f87, %f83;
	sub.f32 	%f88, %f83, %f87;
	add.f32 	%f89, %f88, %f86;
	fma.rn.f32 	%f90, %f89, 0f391FCB8E, 0f3AAF85ED;
	fma.rn.f32 	%f91, %f90, %f89, 0f3C1D9856;
	fma.rn.f32 	%f92, %f91, %f89, 0f3D6357BB;
	fma.rn.f32 	%f93, %f92, %f89, 0f3E75FDEC;
	fma.rn.f32 	%f94, %f93, %f89, 0f3F317218;
	fma.rn.f32 	%f95, %f94, %f89, 0f3F800000;
	cvt.rzi.s32.f32 	%r14, %f87;
	setp.gt.f32 	%p5, %f87, 0f00000000;
	selp.b32 	%r15, 0, -2097152000, %p5;
	add.s32 	%r16, %r15, 2130706432;
	mov.b32 	%f96, %r16;
	mul.f32 	%f97, %f95, %f96;
	shl.b32 	%r17, %r14, 23;
	sub.s32 	%r18, %r17, %r15;
	mov.b32 	%f98, %r18;
	mul.f32 	%f99, %f97, %f98;
	abs.f32 	%f100, %f83;
	setp.gt.f32 	%p6, %f100, 0f43180000;
	setp.lt.f32 	%p7, %f83, 0f00000000;
	selp.f32 	%f101, 0f00000000, 0f7F800000, %p7;
	selp.f32 	%f3, %f101, %f99, %p6;
	setp.eq.f32 	%p8, %f1, 0f3F800000;
	mov.f32 	%f489, 0f3F800000;
	@%p8 bra 	$L__BB0_6;
	setp.num.f32 	%p9, %f2, %f2;
	@%p9 bra 	$L__BB0_4;
	mov.f32 	%f103, 0f40000000;
	add.rn.f32 	%f489, %f1, %f103;
	bra.uni 	$L__BB0_6;
$L__BB0_4:
	setp.neu.f32 	%p10, %f1, 0f00000000;
	setp.neu.f32 	%p11, %f2, 0f7F800000;
	and.pred  	%p12, %p10, %p11;
	mov.f32 	%f489, %f3;
	@%p12 bra 	$L__BB0_6;
	add.f32 	%f102, %f1, %f1;
	mov.b32 	%r19, %f102;
	and.b32  	%r20, %r19, 2147483647;
	mov.b32 	%f489, %r20;
$L__BB0_6:
	cvta.to.global.u64 	%rd8, %rd3;
	mul.wide.u32 	%rd9, %r9, 4;
	add.s64 	%rd10, %rd8, %rd9;
	ld.global.f32 	%f7, [%rd10];
	abs.f32 	%f8, %f7;
	setp.eq.f32 	%p13, %f7, 0f3F800000;
	mov.f32 	%f490, 0f3F800000;
	@%p13 bra 	$L__BB0_11;
	setp.num.f32 	%p14, %f8, %f8;
	@%p14 bra 	$L__BB0_9;
	mov.f32 	%f160, 0f40000000;
	add.rn.f32 	%f490, %f7, %f160;
	bra.uni 	$L__BB0_11;
$L__BB0_9:
	setp.lt.f32 	%p15, %f8, 0f00800000;
	mul.f32 	%f105, %f8, 0f4B800000;
	selp.f32 	%f106, %f105, %f8, %p15;
	mov.b32 	%r21, %f106;
	add.s32 	%r22, %r21, -1060439283;
	and.b32  	%r23, %r22, -8388608;
	sub.s32 	%r24, %r21, %r23;
	mov.b32 	%f107, %r24;
	cvt.rn.f32.s32 	%f108, %r23;
	selp.f32 	%f109, 0fC1C00000, 0f00000000, %p15;
	fma.rn.f32 	%f110, %f108, 0f34000000, %f109;
	add.f32 	%f111, %f107, 0fBF800000;
	add.f32 	%f112, %f107, 0f3F800000;
	rcp.approx.ftz.f32 	%f113, %f112;
	add.f32 	%f114, %f111, %f111;
	mul.f32 	%f115, %f114, %f113;
	mul.f32 	%f116, %f115, %f115;
	neg.f32 	%f117, %f115;
	sub.f32 	%f118, %f111, %f115;
	add.f32 	%f119, %f118, %f118;
	fma.rn.f32 	%f120, %f117, %f111, %f119;
	mul.rn.f32 	%f121, %f113, %f120;
	fma.rn.f32 	%f122, %f116, 0f3A2C32E4, 0f3B52E7DB;
	fma.rn.f32 	%f123, %f122, %f116, 0f3C93BB73;
	fma.rn.f32 	%f124, %f123, %f116, 0f3DF6384F;
	mul.rn.f32 	%f125, %f124, %f116;
	fma.rn.f32 	%f126, %f115, 0f3FB8AA3B, %f110;
	mul.f32 	%f127, %f125, 0f40400000;
	sub.f32 	%f128, %f110, %f126;
	fma.rn.f32 	%f129, %f115, 0f3FB8AA3B, %f128;
	fma.rn.f32 	%f130, %f121, 0f3FB8AA3B, %f129;
	fma.rn.f32 	%f131, %f115, 0f32A55E34, %f130;
	fma.rn.f32 	%f132, %f127, %f121, %f131;
	fma.rn.f32 	%f133, %f125, %f115, %f132;
	add.rn.f32 	%f134, %f126, %f133;
	mov.f32 	%f135, 0f40000000;
	mul.rn.f32 	%f136, %f134, %f135;
	cvt.rni.f32.f32 	%f137, %f136;
	sub.f32 	%f138, %f136, %f137;
	neg.f32 	%f139, %f136;
	fma.rn.f32 	%f140, %f134, 0f40000000, %f139;
	neg.f32 	%f141, %f126;
	add.rn.f32 	%f142, %f134, %f141;
	neg.f32 	%f143, %f142;
	add.rn.f32 	%f144, %f133, %f143;
	fma.rn.f32 	%f145, %f144, 0f40000000, %f140;
	add.f32 	%f146, %f138, %f145;
	setp.gt.f32 	%p16, %f137, 0f00000000;
	selp.b32 	%r25, 0, -2097152000, %p16;
	setp.neu.f32 	%p17, %f7, 0f00000000;
	setp.neu.f32 	%p18, %f8, 0f7F800000;
	setp.lt.f32 	%p19, %f136, 0f00000000;
	selp.f32 	%f147, 0f00000000, 0f7F800000, %p19;
	abs.f32 	%f148, %f136;
	setp.gt.f32 	%p20, %f148, 0f43180000;
	cvt.rzi.s32.f32 	%r26, %f137;
	shl.b32 	%r27, %r26, 23;
	sub.s32 	%r28, %r27, %r25;
	mov.b32 	%f149, %r28;
	add.s32 	%r29, %r25, 2130706432;
	mov.b32 	%f150, %r29;
	fma.rn.f32 	%f151, %f146, 0f391FCB8E, 0f3AAF85ED;
	fma.rn.f32 	%f152, %f151, %f146, 0f3C1D9856;
	fma.rn.f32 	%f153, %f152, %f146, 0f3D6357BB;
	fma.rn.f32 	%f154, %f153, %f146, 0f3E75FDEC;
	fma.rn.f32 	%f155, %f154, %f146, 0f3F317218;
	fma.rn.f32 	%f156, %f155, %f146, 0f3F800000;
	mul.f32 	%f157, %f156, %f150;
	mul.f32 	%f158, %f157, %f149;
	selp.f32 	%f490, %f147, %f158, %p20;
	and.pred  	%p21, %p17, %p18;
	@%p21 bra 	$L__BB0_11;
	add.f32 	%f159, %f7, %f7;
	mov.b32 	%r30, %f159;
	and.b32  	%r31, %r30, 2147483647;
	mov.b32 	%f490, %r31;
$L__BB0_11:
	add.f32 	%f13, %f489, %f490;
	mov.f32 	%f162, 0fBF060A92;
	mul.rn.f32 	%f163, %f162, %f162;
	add.f32 	%f164, %f163, 0f00000000;
	fma.rn.f32 	%f165, %f163, 0f37CBAC00, 0fBAB607ED;
	fma.rn.f32 	%f166, %f165, %f163, 0f3D2AAABB;
	fma.rn.f32 	%f167, %f166, %f163, 0fBEFFFFFF;
	fma.rn.f32 	%f168, %f167, %f164, 0f3F800000;
	mul.f32 	%f14, %f168, 0f3C75C28F;
	sub.f32 	%f15, %f1, %f14;
	abs.f32 	%f16, %f15;
	setp.eq.f32 	%p22, %f15, 0f3F800000;
	mov.f32 	%f491, 0f3F800000;
	@%p22 bra 	$L__BB0_16;
	setp.num.f32 	%p23, %f16, %f16;
	@%p23 bra 	$L__BB0_14;
	mov.f32 	%f224, 0f40000000;
	add.rn.f32 	%f491, %f15, %f224;
	bra.uni 	$L__BB0_16;
$L__BB0_14:
	setp.lt.f32 	%p24, %f16, 0f00800000;
	mul.f32 	%f169, %f16, 0f4B800000;
	selp.f32 	%f170, %f169, %f16, %p24;
	mov.b32 	%r32, %f170;
	add.s32 	%r33, %r32, -1060439283;
	and.b32  	%r34, %r33, -8388608;
	sub.s32 	%r35, %r32, %r34;
	mov.b32 	%f171, %r35;
	cvt.rn.f32.s32 	%f172, %r34;
	selp.f32 	%f173, 0fC1C00000, 0f00000000, %p24;
	fma.rn.f32 	%f174, %f172, 0f34000000, %f173;
	add.f32 	%f175, %f171, 0fBF800000;
	add.f32 	%f176, %f171, 0f3F800000;
	rcp.approx.ftz.f32 	%f177, %f176;
	add.f32 	%f178, %f175, %f175;
	mul.f32 	%f179, %f178, %f177;
	mul.f32 	%f180, %f179, %f179;
	neg.f32 	%f181, %f179;
	sub.f32 	%f182, %f175, %f179;
	add.f32 	%f183, %f182, %f182;
	fma.rn.f32 	%f184, %f181, %f175, %f183;
	mul.rn.f32 	%f185, %f177, %f184;
	fma.rn.f32 	%f186, %f180, 0f3A2C32E4, 0f3B52E7DB;
	fma.rn.f32 	%f187, %f186, %f180, 0f3C93BB73;
	fma.rn.f32 	%f188, %f187, %f180, 0f3DF6384F;
	mul.rn.f32 	%f189, %f188, %f180;
	fma.rn.f32 	%f190, %f179, 0f3FB8AA3B, %f174;
	mul.f32 	%f191, %f189, 0f40400000;
	sub.f32 	%f192, %f174, %f190;
	fma.rn.f32 	%f193, %f179, 0f3FB8AA3B, %f192;
	fma.rn.f32 	%f194, %f185, 0f3FB8AA3B, %f193;
	fma.rn.f32 	%f195, %f179, 0f32A55E34, %f194;
	fma.rn.f32 	%f196, %f191, %f185, %f195;
	fma.rn.f32 	%f197, %f189, %f179, %f196;
	add.rn.f32 	%f198, %f190, %f197;
	mov.f32 	%f199, 0f40000000;
	mul.rn.f32 	%f200, %f198, %f199;
	cvt.rni.f32.f32 	%f201, %f200;
	sub.f32 	%f202, %f200, %f201;
	neg.f32 	%f203, %f200;
	fma.rn.f32 	%f204, %f198, 0f40000000, %f203;
	neg.f32 	%f205, %f190;
	add.rn.f32 	%f206, %f198, %f205;
	neg.f32 	%f207, %f206;
	add.rn.f32 	%f208, %f197, %f207;
	fma.rn.f32 	%f209, %f208, 0f40000000, %f204;
	add.f32 	%f210, %f202, %f209;
	setp.gt.f32 	%p25, %f201, 0f00000000;
	selp.b32 	%r36, 0, -2097152000, %p25;
	setp.neu.f32 	%p26, %f15, 0f00000000;
	setp.neu.f32 	%p27, %f16, 0f7F800000;
	setp.lt.f32 	%p28, %f200, 0f00000000;
	selp.f32 	%f211, 0f00000000, 0f7F800000, %p28;
	abs.f32 	%f212, %f200;
	setp.gt.f32 	%p29, %f212, 0f43180000;
	cvt.rzi.s32.f32 	%r37, %f201;
	shl.b32 	%r38, %r37, 23;
	sub.s32 	%r39, %r38, %r36;
	mov.b32 	%f213, %r39;
	add.s32 	%r40, %r36, 2130706432;
	mov.b32 	%f214, %r40;
	fma.rn.f32 	%f215, %f210, 0f391FCB8E, 0f3AAF85ED;
	fma.rn.f32 	%f216, %f215, %f210, 0f3C1D9856;
	fma.rn.f32 	%f217, %f216, %f210, 0f3D6357BB;
	fma.rn.f32 	%f218, %f217, %f210, 0f3E75FDEC;
	fma.rn.f32 	%f219, %f218, %f210, 0f3F317218;
	fma.rn.f32 	%f220, %f219, %f210, 0f3F800000;
	mul.f32 	%f221, %f220, %f214;
	mul.f32 	%f222, %f221, %f213;
	selp.f32 	%f491, %f211, %f222, %p29;
	and.pred  	%p30, %p26, %p27;
	@%p30 bra 	$L__BB0_16;
	add.f32 	%f223, %f15, %f15;
	mov.b32 	%r41, %f223;
	and.b32  	%r42, %r41, 2147483647;
	mov.b32 	%f491, %r42;
$L__BB0_16:
	mov.f32 	%f226, 0f3F060A92;
	mul.rn.f32 	%f227, %f226, %f226;
	fma.rn.f32 	%f228, %f227, 0f3F060A92, 0f00000000;
	fma.rn.f32 	%f229, %f227, 0fB94D4153, 0f3C0885E4;
	fma.rn.f32 	%f230, %f229, %f227, 0fBE2AAAA8;
	fma.rn.f32 	%f231, %f230, %f228, 0f3F060A92;
	fma.rn.f32 	%f21, %f231, 0fBC75C28F, %f7;
	abs.f32 	%f22, %f21;
	setp.lt.f32 	%p31, %f22, 0f00800000;
	mul.f32 	%f232, %f22, 0f4B800000;
	selp.f32 	%f233, %f232, %f22, %p31;
	selp.f32 	%f234, 0fC1C00000, 0f00000000, %p31;
	mov.b32 	%r43, %f233;
	add.s32 	%r44, %r43, -1060439283;
	and.b32  	%r45, %r44, -8388608;
	sub.s32 	%r46, %r43, %r45;
	mov.b32 	%f235, %r46;
	cvt.rn.f32.s32 	%f236, %r45;
	fma.rn.f32 	%f237, %f236, 0f34000000, %f234;
	add.f32 	%f238, %f235, 0fBF800000;
	add.f32 	%f239, %f235, 0f3F800000;
	rcp.approx.ftz.f32 	%f240, %f239;
	add.f32 	%f241, %f238, %f238;
	mul.f32 	%f242, %f241, %f240;
	mul.f32 	%f243, %f242, %f242;
	sub.f32 	%f244, %f238, %f242;
	add.f32 	%f245, %f244, %f244;
	neg.f32 	%f246, %f242;
	fma.rn.f32 	%f247, %f246, %f238, %f245;
	mul.rn.f32 	%f248, %f240, %f247;
	fma.rn.f32 	%f249, %f243, 0f3A2C32E4, 0f3B52E7DB;
	fma.rn.f32 	%f250, %f249, %f243, 0f3C93BB73;
	fma.rn.f32 	%f251, %f250, %f243, 0f3DF6384F;
	mul.rn.f32 	%f252, %f251, %f243;
	fma.rn.f32 	%f253, %f242, 0f3FB8AA3B, %f237;
	sub.f32 	%f254, %f237, %f253;
	fma.rn.f32 	%f255, %f242, 0f3FB8AA3B, %f254;
	fma.rn.f32 	%f256, %f248, 0f3FB8AA3B, %f255;
	fma.rn.f32 	%f257, %f242, 0f32A55E34, %f256;
	mul.f32 	%f258, %f252, 0f40400000;
	fma.rn.f32 	%f259, %f258, %f248, %f257;
	fma.rn.f32 	%f260, %f252, %f242, %f259;
	add.rn.f32 	%f261, %f253, %f260;
	neg.f32 	%f262, %f253;
	add.rn.f32 	%f263, %f261, %f262;
	neg.f32 	%f264, %f263;
	add.rn.f32 	%f265, %f260, %f264;
	mov.f32 	%f266, 0f40000000;
	mul.rn.f32 	%f267, %f261, %f266;
	neg.f32 	%f268, %f267;
	fma.rn.f32 	%f269, %f261, 0f40000000, %f268;
	fma.rn.f32 	%f270, %f265, 0f40000000, %f269;
	cvt.rni.f32.f32 	%f271, %f267;
	sub.f32 	%f272, %f267, %f271;
	add.f32 	%f273, %f272, %f270;
	fma.rn.f32 	%f274, %f273, 0f391FCB8E, 0f3AAF85ED;
	fma.rn.f32 	%f275, %f274, %f273, 0f3C1D9856;
	fma.rn.f32 	%f276, %f275, %f273, 0f3D6357BB;
	fma.rn.f32 	%f277, %f276, %f273, 0f3E75FDEC;
	fma.rn.f32 	%f278, %f277, %f273, 0f3F317218;
	fma.rn.f32 	%f279, %f278, %f273, 0f3F800000;
	cvt.rzi.s32.f32 	%r47, %f271;
	setp.gt.f32 	%p32, %f271, 0f00000000;
	selp.b32 	%r48, 0, -2097152000, %p32;
	add.s32 	%r49, %r48, 2130706432;
	mov.b32 	%f280, %r49;
	mul.f32 	%f281, %f279, %f280;
	shl.b32 	%r50, %r47, 23;
	sub.s32 	%r51, %r50, %r48;
	mov.b32 	%f282, %r51;
	mul.f32 	%f283, %f281, %f282;
	abs.f32 	%f284, %f267;
	setp.gt.f32 	%p33, %f284, 0f43180000;
	setp.lt.f32 	%p34, %f267, 0f00000000;
	selp.f32 	%f285, 0f00000000, 0f7F800000, %p34;
	selp.f32 	%f23, %f285, %f283, %p33;
	setp.eq.f32 	%p35, %f21, 0f3F800000;
	mov.f32 	%f492, 0f3F800000;
	@%p35 bra 	$L__BB0_21;
	setp.num.f32 	%p36, %f22, %f22;
	@%p36 bra 	$L__BB0_19;
	mov.f32 	%f287, 0f40000000;
	add.rn.f32 	%f492, %f21, %f287;
	bra.uni 	$L__BB0_21;
$L__BB0_19:
	setp.neu.f32 	%p37, %f21, 0f00000000;
	setp.neu.f32 	%p38, %f22, 0f7F800000;
	and.pred  	%p39, %p37, %p38;
	mov.f32 	%f492, %f23;
	@%p39 bra 	$L__BB0_21;
	add.f32 	%f286, %f21, %f21;
	mov.b32 	%r52, %f286;
	and.b32  	%r53, %r52, 2147483647;
	mov.b32 	%f492, %r53;
$L__BB0_21:
	add.f32 	%f27, %f491, %f492;
	add.f32 	%f28, %f14, %f1;
	abs.f32 	%f29, %f28;
	setp.eq.f32 	%p40, %f28, 0f3F800000;
	mov.f32 	%f493, 0f3F800000;
	@%p40 bra 	$L__BB0_26;
	setp.num.f32 	%p41, %f29, %f29;
	@%p41 bra 	$L__BB0_24;
	mov.f32 	%f344, 0f40000000;
	add.rn.f32 	%f493, %f28, %f344;
	bra.uni 	$L__BB0_26;
$L__BB0_24:
	setp.lt.f32 	%p42, %f29, 0f00800000;
	mul.f32 	%f289, %f29, 0f4B800000;
	selp.f32 	%f290, %f289, %f29, %p42;
	mov.b32 	%r54, %f290;
	add.s32 	%r55, %r54, -1060439283;
	and.b32  	%r56, %r55, -8388608;
	sub.s32 	%r57, %r54, %r56;
	mov.b32 	%f291, %r57;
	cvt.rn.f32.s32 	%f292, %r56;
	selp.f32 	%f293, 0fC1C00000, 0f00000000, %p42;
	fma.rn.f32 	%f294, %f292, 0f34000000, %f293;
	add.f32 	%f295, %f291, 0fBF800000;
	add.f32 	%f296, %f291, 0f3F800000;
	rcp.approx.ftz.f32 	%f297, %f296;
	add.f32 	%f298, %f295, %f295;
	mul.f32 	%f299, %f298, %f297;
	mul.f32 	%f300, %f299, %f299;
	neg.f32 	%f301, %f299;
	sub.f32 	%f302, %f295, %f299;
	add.f32 	%f303, %f302, %f302;
	fma.rn.f32 	%f304, %f301, %f295, %f303;
	mul.rn.f32 	%f305, %f297, %f304;
	fma.rn.f32 	%f306, %f300, 0f3A2C32E4, 0f3B52E7DB;
	fma.rn.f32 	%f307, %f306, %f300, 0f3C93BB73;
	fma.rn.f32 	%f308, %f307, %f300, 0f3DF6384F;
	mul.rn.f32 	%f309, %f308, %f300;
	fma.rn.f32 	%f310, %f299, 0f3FB8AA3B, %f294;
	mul.f32 	%f311, %f309, 0f40400000;
	sub.f32 	%f312, %f294, %f310;
	fma.rn.f32 	%f313, %f299, 0f3FB8AA3B, %f312;
	fma.rn.f32 	%f314, %f305, 0f3FB8AA3B, %f313;
	fma.rn.f32 	%f315, %f299, 0f32A55E34, %f314;
	fma.rn.f32 	%f316, %f311, %f305, %f315;
	fma.rn.f32 	%f317, %f309, %f299, %f316;
	add.rn.f32 	%f318, %f310, %f317;
	mov.f32 	%f319, 0f40000000;
	mul.rn.f32 	%f320, %f318, %f319;
	cvt.rni.f32.f32 	%f321, %f320;
	sub.f32 	%f322, %f320, %f321;
	neg.f32 	%f323, %f320;
	fma.rn.f32 	%f324, %f318, 0f40000000, %f323;
	neg.f32 	%f325, %f310;
	add.rn.f32 	%f326, %f318, %f325;
	neg.f32 	%f327, %f326;
	add.rn.f32 	%f328, %f317, %f327;
	fma.rn.f32 	%f329, %f328, 0f40000000, %f324;
	add.f32 	%f330, %f322, %f329;
	setp.gt.f32 	%p43, %f321, 0f00000000;
	selp.b32 	%r58, 0, -2097152000, %p43;
	setp.neu.f32 	%p44, %f28, 0f00000000;
	setp.neu.f32 	%p45, %f29, 0f7F800000;
	setp.lt.f32 	%p46, %f320, 0f00000000;
	selp.f32 	%f331, 0f00000000, 0f7F800000, %p46;
	abs.f32 	%f332, %f320;
	setp.gt.f32 	%p47, %f332, 0f43180000;
	cvt.rzi.s32.f32 	%r59, %f321;
	shl.b32 	%r60, %r59, 23;
	sub.s32 	%r61, %r60, %r58;
	mov.b32 	%f333, %r61;
	add.s32 	%r62, %r58, 2130706432;
	mov.b32 	%f334, %r62;
	fma.rn.f32 	%f335, %f330, 0f391FCB8E, 0f3AAF85ED;
	fma.rn.f32 	%f336, %f335, %f330, 0f3C1D9856;
	fma.rn.f32 	%f337, %f336, %f330, 0f3D6357BB;
	fma.rn.f32 	%f338, %f337, %f330, 0f3E75FDEC;
	fma.rn.f32 	%f339, %f338, %f330, 0f3F317218;
	fma.rn.f32 	%f340, %f339, %f330, 0f3F800000;
	mul.f32 	%f341, %f340, %f334;
	mul.f32 	%f342, %f341, %f333;
	selp.f32 	%f493, %f331, %f342, %p47;
	and.pred  	%p48, %p44, %p45;
	@%p48 bra 	$L__BB0_26;
	add.f32 	%f343, %f28, %f28;
	mov.b32 	%r63, %f343;
	and.b32  	%r64, %r63, 2147483647;
	mov.b32 	%f493, %r64;
$L__BB0_26:
	setp.eq.f32 	%p49, %f21, 0f3F800000;
	mov.f32 	%f494, 0f3F800000;
	@%p49 bra 	$L__BB0_31;
	setp.num.f32 	%p50, %f22, %f22;
	@%p50 bra 	$L__BB0_29;
	mov.f32 	%f347, 0f40000000;
	add.rn.f32 	%f494, %f21, %f347;
	bra.uni 	$L__BB0_31;
$L__BB0_29:
	setp.neu.f32 	%p51, %f21, 0f00000000;
	setp.neu.f32 	%p52, %f22, 0f7F800000;
	and.pred  	%p53, %p51, %p52;
	mov.f32 	%f494, %f23;
	@%p53 bra 	$L__BB0_31;
	add.f32 	%f346, %f21, %f21;
	mov.b32 	%r65, %f346;
	and.b32  	%r66, %r65, 2147483647;
	mov.b32 	%f494, %r66;
$L__BB0_31:
	setp.eq.f32 	%p54, %f1, 0f3F800000;
	add.f32 	%f37, %f493, %f494;
	mov.f32 	%f495, 0f3F800000;
	@%p54 bra 	$L__BB0_36;
	setp.num.f32 	%p55, %f2, %f2;
	@%p55 bra 	$L__BB0_34;
	mov.f32 	%f350, 0f40000000;
	add.rn.f32 	%f495, %f1, %f350;
	bra.uni 	$L__BB0_36;
$L__BB0_34:
	setp.neu.f32 	%p56, %f1, 0f00000000;
	setp.neu.f32 	%p57, %f2, 0f7F800000;
	and.pred  	%p58, %p56, %p57;
	mov.f32 	%f495, %f3;
	@%p58 bra 	$L__BB0_36;
	add.f32 	%f349, %f1, %f1;
	mov.b32 	%r67, %f349;
	and.b32  	%r68, %r67, 2147483647;
	mov.b32 	%f495, %r68;
$L__BB0_36:
	add.f32 	%f41, %f7, 0f3C75C28F;
	abs.f32 	%f42, %f41;
	setp.eq.f32 	%p59, %f41, 0f3F800000;
	mov.f32 	%f496, 0f3F800000;
	@%p59 bra 	$L__BB0_41;
	setp.num.f32 	%p60, %f42, %f42;
	@%p60 bra 	$L__BB0_39;
	mov.f32 	%f407, 0f40000000;
	add.rn.f32 	%f496, %f41, %f407;
	bra.uni 	$L__BB0_41;
$L__BB0_39:
	setp.lt.f32 	%p61, %f42, 0f00800000;
	mul.f32 	%f352, %f42, 0f4B800000;
	selp.f32 	%f353, %f352, %f42, %p61;
	mov.b32 	%r69, %f353;
	add.s32 	%r70, %r69, -1060439283;
	and.b32  	%r71, %r70, -8388608;
	sub.s32 	%r72, %r69, %r71;
	mov.b32 	%f354, %r72;
	cvt.rn.f32.s32 	%f355, %r71;
	selp.f32 	%f356, 0fC1C00000, 0f00000000, %p61;
	fma.rn.f32 	%f357, %f355, 0f34000000, %f356;
	add.f32 	%f358, %f354, 0fBF800000;
	add.f32 	%f359, %f354, 0f3F800000;
	rcp.approx.ftz.f32 	%f360, %f359;
	add.f32 	%f361, %f358, %f358;
	mul.f32 	%f362, %f361, %f360;
	mul.f32 	%f363, %f362, %f362;
	neg.f32 	%f364, %f362;
	sub.f32 	%f365, %f358, %f362;
	add.f32 	%f366, %f365, %f365;
	fma.rn.f32 	%f367, %f364, %f358, %f366;
	mul.rn.f32 	%f368, %f360, %f367;
	fma.rn.f32 	%f369, %f363, 0f3A2C32E4, 0f3B52E7DB;
	fma.rn.f32 	%f370, %f369, %f363, 0f3C93BB73;
	fma.rn.f32 	%f371, %f370, %f363, 0f3DF6384F;
	mul.rn.f32 	%f372, %f371, %f363;
	fma.rn.f32 	%f373, %f362, 0f3FB8AA3B, %f357;
	mul.f32 	%f374, %f372, 0f40400000;
	sub.f32 	%f375, %f357, %f373;
	fma.rn.f32 	%f376, %f362, 0f3FB8AA3B, %f375;
	fma.rn.f32 	%f377, %f368, 0f3FB8AA3B, %f376;
	fma.rn.f32 	%f378, %f362, 0f32A55E34, %f377;
	fma.rn.f32 	%f379, %f374, %f368, %f378;
	fma.rn.f32 	%f380, %f372, %f362, %f379;
	add.rn.f32 	%f381, %f373, %f380;
	mov.f32 	%f382, 0f40000000;
	mul.rn.f32 	%f383, %f381, %f382;
	cvt.rni.f32.f32 	%f384, %f383;
	sub.f32 	%f385, %f383, %f384;
	neg.f32 	%f386, %f383;
	fma.rn.f32 	%f387, %f381, 0f40000000, %f386;
	neg.f32 	%f388, %f373;
	add.rn.f32 	%f389, %f381, %f388;
	neg.f32 	%f390, %f389;
	add.rn.f32 	%f391, %f380, %f390;
	fma.rn.f32 	%f392, %f391, 0f40000000, %f387;
	add.f32 	%f393, %f385, %f392;
	setp.gt.f32 	%p62, %f384, 0f00000000;
	selp.b32 	%r73, 0, -2097152000, %p62;
	setp.neu.f32 	%p63, %f41, 0f00000000;
	setp.neu.f32 	%p64, %f42, 0f7F800000;
	setp.lt.f32 	%p65, %f383, 0f00000000;
	selp.f32 	%f394, 0f00000000, 0f7F800000, %p65;
	abs.f32 	%f395, %f383;
	setp.gt.f32 	%p66, %f395, 0f43180000;
	cvt.rzi.s32.f32 	%r74, %f384;
	shl.b32 	%r75, %r74, 23;
	sub.s32 	%r76, %r75, %r73;
	mov.b32 	%f396, %r76;
	add.s32 	%r77, %r73, 2130706432;
	mov.b32 	%f397, %r77;
	fma.rn.f32 	%f398, %f393, 0f391FCB8E, 0f3AAF85ED;
	fma.rn.f32 	%f399, %f398, %f393, 0f3C1D9856;
	fma.rn.f32 	%f400, %f399, %f393, 0f3D6357BB;
	fma.rn.f32 	%f401, %f400, %f393, 0f3E75FDEC;
	fma.rn.f32 	%f402, %f401, %f393, 0f3F317218;
	fma.rn.f32 	%f403, %f402, %f393, 0f3F800000;
	mul.f32 	%f404, %f403, %f397;
	mul.f32 	%f405, %f404, %f396;
	selp.f32 	%f496, %f394, %f405, %p66;
	and.pred  	%p67, %p63, %p64;
	@%p67 bra 	$L__BB0_41;
	add.f32 	%f406, %f41, %f41;
	mov.b32 	%r78, %f406;
	and.b32  	%r79, %r78, 2147483647;
	mov.b32 	%f496, %r79;
$L__BB0_41:
	mov.f32 	%f408, 0f32695D3C;
	mov.f32 	%f409, 0f3EE08FB8;
	mul.rn.f32 	%f410, %f409, %f408;
	mov.f32 	%f411, 0f3D7718A6;
	mov.f32 	%f412, 0f3DF878E7;
	mul.rn.f32 	%f413, %f412, %f411;
	mul.f32 	%f414, %f413, 0f40400000;
	fma.rn.f32 	%f415, %f410, 0f3FB8AA3B, 0fB4368F3E;
	fma.rn.f32 	%f416, 0f3E7B823D, 0f32A55E34, %f415;
	fma.rn.f32 	%f417, %f414, %f410, %f416;
	fma.rn.f32 	%f418, %f413, 0f3E7B823D, %f417;
	mov.f32 	%f419, 0fC0F4A932;
	add.rn.f32 	%f420, %f419, %f418;
	mov.f32 	%f421, 0f40000000;
	mul.rn.f32 	%f422, %f420, %f421;
	cvt.rni.f32.f32 	%f423, %f422;
	sub.f32 	%f424, %f422, %f423;
	neg.f32 	%f425, %f422;
	fma.rn.f32 	%f426, %f420, 0f40000000, %f425;
	mov.f32 	%f427, 0f40F4A932;
	add.rn.f32 	%f428, %f420, %f427;
	neg.f32 	%f429, %f428;
	add.rn.f32 	%f430, %f418, %f429;
	fma.rn.f32 	%f431, %f430, 0f40000000, %f426;
	add.f32 	%f432, %f424, %f431;
	setp.gt.f32 	%p68, %f423, 0f00000000;
	selp.b32 	%r80, 0, -2097152000, %p68;
	setp.lt.f32 	%p69, %f422, 0f00000000;
	selp.f32 	%f433, 0f00000000, 0f7F800000, %p69;
	abs.f32 	%f434, %f422;
	setp.gt.f32 	%p70, %f434, 0f43180000;
	cvt.rzi.s32.f32 	%r81, %f423;
	shl.b32 	%r82, %r81, 23;
	sub.s32 	%r83, %r82, %r80;
	mov.b32 	%f435, %r83;
	add.s32 	%r84, %r80, 2130706432;
	mov.b32 	%f436, %r84;
	fma.rn.f32 	%f437, %f432, 0f391FCB8E, 0f3AAF85ED;
	fma.rn.f32 	%f438, %f437, %f432, 0f3C1D9856;
	fma.rn.f32 	%f439, %f438, %f432, 0f3D6357BB;
	fma.rn.f32 	%f440, %f439, %f432, 0f3E75FDEC;
	fma.rn.f32 	%f441, %f440, %f432, 0f3F317218;
	fma.rn.f32 	%f442, %f441, %f432, 0f3F800000;
	mul.f32 	%f443, %f442, %f436;
	mul.f32 	%f444, %f443, %f435;
	selp.f32 	%f445, %f433, %f444, %p70;
	mov.f32 	%f447, 0fB0DEC5B6;
	mov.f32 	%f448, 0f3F029CBC;
	mul.rn.f32 	%f449, %f448, %f447;
	mov.f32 	%f450, 0f3ADA5CD2;
	mov.f32 	%f451, 0f3DF64811;
	mul.rn.f32 	%f452, %f451, %f450;
	mul.f32 	%f453, %f452, 0f40400000;
	fma.rn.f32 	%f454, %f449, 0f3FB8AA3B, 0f330A5B4F;
	fma.rn.f32 	%f455, 0fBD272F0B, 0f32A55E34, %f454;
	fma.rn.f32 	%f456, %f453, %f449, %f455;
	fma.rn.f32 	%f457, %f452, 0fBD272F0B, %f456;
	mov.f32 	%f458, 0fC0C1E264;
	add.rn.f32 	%f459, %f458, %f457;
	mul.rn.f32 	%f460, %f459, %f421;
	cvt.rni.f32.f32 	%f461, %f460;
	sub.f32 	%f462, %f460, %f461;
	neg.f32 	%f463, %f460;
	fma.rn.f32 	%f464, %f459, 0f40000000, %f463;
	mov.f32 	%f465, 0f40C1E264;
	add.rn.f32 	%f466, %f459, %f465;
	neg.f32 	%f467, %f466;
	add.rn.f32 	%f468, %f457, %f467;
	fma.rn.f32 	%f469, %f468, 0f40000000, %f464;
	add.f32 	%f470, %f462, %f469;
	setp.gt.f32 	%p71, %f461, 0f00000000;
	selp.b32 	%r85, 0, -2097152000, %p71;
	setp.le.f32 	%p72, %f27, %f445;
	add.f32 	%f471, %f495, %f496;
	min.f32 	%f472, %f471, %f37;
	setp.le.f32 	%p73, %f472, %f445;
	setp.lt.f32 	%p74, %f460, 0f00000000;
	selp.f32 	%f473, 0f00000000, 0f7F800000, %p74;
	abs.f32 	%f474, %f460;
	setp.gt.f32 	%p75, %f474, 0f43180000;
	cvt.rzi.s32.f32 	%r86, %f461;
	shl.b32 	%r87, %r86, 23;
	sub.s32 	%r88, %r87, %r85;
	mov.b32 	%f475, %r88;
	add.s32 	%r89, %r85, 2130706432;
	mov.b32 	%f476, %r89;
	fma.rn.f32 	%f477, %f470, 0f391FCB8E, 0f3AAF85ED;
	fma.rn.f32 	%f478, %f477, %f470, 0f3C1D9856;
	fma.rn.f32 	%f479, %f478, %f470, 0f3D6357BB;
	fma.rn.f32 	%f480, %f479, %f470, 0f3E75FDEC;
	fma.rn.f32 	%f481, %f480, %f470, 0f3F317218;
	fma.rn.f32 	%f482, %f481, %f470, 0f3F800000;
	mul.f32 	%f483, %f482, %f476;
	mul.f32 	%f484, %f483, %f475;
	selp.f32 	%f485, %f473, %f484, %p75;
	setp.le.f32 	%p76, %f13, %f485;
	selp.f32 	%f486, 0f3CF5C28F, 0f00000000, %p76;
	selp.f32 	%f487, 0f3D4CCCCD, %f486, %p72;
	selp.f32 	%f488, 0f3D4CCCCD, %f487, %p73;
	mad.lo.s32 	%r90, %r9, 192, %r1;
	cvta.to.global.u64 	%rd11, %rd4;
	mul.wide.s32 	%rd12, %r90, 4;
	add.s64 	%rd13, %rd11, %rd12;
	st.global.f32 	[%rd13], %f488;
$L__BB0_42:
	ret;

}
	// .globl	_Z11propagationiiii5Get2dIfLi192EE5Get3dIfLi192ELi192EEi
.visible .entry _Z11propagationiiii5Get2dIfLi192EE5Get3dIfLi192ELi192EEi(
	.param .u32 _Z11propagationiiii5Get2dIfLi192EE5Get3dIfLi192ELi192EEi_param_0,
	.param .u32 _Z11propagationiiii5Get2dIfLi192EE5Get3dIfLi192ELi192EEi_param_1,
	.param .u32 _Z11propagationiiii5Get2dIfLi192EE5Get3dIfLi192ELi192EEi_param_2,
	.param .u32 _Z11propagationiiii5Get2dIfLi192EE5Get3dIfLi192ELi192EEi_param_3,
	.param .align 8 .b8 _Z11propagationiiii5Get2dIfLi192EE5Get3dIfLi192ELi192EEi_param_4[8],
	.param .align 8 .b8 _Z11propagationiiii5Get2dIfLi192EE5Get3dIfLi192ELi192EEi_param_5[8],
	.param .u32 _Z11propagationiiii5Get2dIfLi192EE5Get3dIfLi192ELi192EEi_param_6
)
{
	.local .align 4 .b8 	__local_depot1[28];
	.reg .b64 	%SP;
	.reg .b64 	%SPL;
	.reg .pred 	%p<34>;
	.reg .b32 	%r<83>;
	.reg .b32 	%f<101>;
	.reg .b64 	%rd<42>;
	.reg .b64 	%fd<3>;

	mov.u64 	%SPL, __local_depot1;
	ld.param.u64 	%rd11, [_Z11propagationiiii5Get2dIfLi192EE5Get3dIfLi192ELi192EEi_param_4];
	ld.param.u32 	%r18, [_Z11propagationiiii5Get2dIfLi192EE5Get3dIfLi192ELi192EEi_param_0];
	ld.param.u64 	%rd12, [_Z11propagationiiii5Get2dIfLi192EE5Get3dIfLi192ELi192EEi_param_5];
	ld.param.u32 	%r19, [_Z11propagationiiii5Get2dIfLi192EE5Get3dIfLi192ELi192EEi_param_1];
	ld.param.u32 	%r20, [_Z11propagationiiii5Get2dIfLi192EE5Get3dIfLi192ELi192EEi_param_2];
	ld.param.u32 	%r21, [_Z11propagationiiii5Get2dIfLi192EE5Get3dIfLi192ELi192EEi_param_3];
	ld.param.u32 	%r22, [_Z11propagationiiii5Get2dIfLi192EE5Get3dIfLi192ELi192EEi_param_6];
	add.u64 	%rd1, %SPL, 0;
	cvta.to.global.u64 	%rd2, %rd12;
	mov.u32 	%r23, %tid.x;
	mov.u32 	%r24, %ctaid.x;
	mov.u32 	%r25, %ntid.x;
	mad.lo.s32 	%r1, %r24, %r25, %r23;
	mov.u32 	%r26, %tid.y;
	mov.u32 	%r27, %ctaid.y;
	mov.u32 	%r28, %ntid.y;
	mad.lo.s32 	%r29, %r27, %r28, %r26;
	setp.gt.s32 	%p3, %r1, 191;
	setp.gt.u32 	%p4, %r29, 191;
	or.pred  	%p5, %p3, %p4;
	@%p5 bra 	$L__BB1_17;
	cvta.to.global.u64 	%rd14, %rd11;
	mul.lo.s32 	%r3, %r29, 192;
	add.s32 	%r30, %r3, %r1;
	cvt.s64.s32 	%rd3, %r30;
	mul.wide.s32 	%rd15, %r30, 4;
	add.s64 	%rd16, %rd14, %rd15;
	ld.global.f32 	%f16, [%rd16];
	add.f32 	%f17, %f16, 0f3F800000;
	sqrt.rn.f32 	%f18, %f17;
	mul.f32 	%f1, %f18, 0f44BB8000;
	ld.const.f32 	%f2, [dt];
	mul.f32 	%f19, %f1, %f2;
	ld.const.f32 	%f20, [hx];
	div.rn.f32 	%f3, %f19, %f20;
	mov.pred 	%p33, 0;
	setp.eq.s32 	%p7, %r1, 0;
	@%p7 bra 	$L__BB1_4;
	setp.eq.s32 	%p8, %r1, 191;
	@%p8 bra 	$L__BB1_4;
	setp.ne.s32 	%p33, %r29, 0;
$L__BB1_4:
	setp.eq.s32 	%p9, %r29, 191;
	not.pred 	%p10, %p33;
	or.pred  	%p11, %p10, %p9;
	@%p11 bra 	$L__BB1_15;
	cvt.u32.u64 	%r46, %rd3;
	mul.f32 	%f40, %f3, %f3;
	add.s32 	%r47, %r1, 1;
	mul.lo.s32 	%r48, %r22, 36864;
	cvt.s64.s32 	%rd23, %r48;
	add.s64 	%rd24, %rd3, %rd23;
	shl.b64 	%rd25, %rd24, 2;
	add.s64 	%rd26, %rd2, %rd25;
	ld.global.f32 	%f41, [%rd26+4];
	ld.global.f32 	%f42, [%rd26+-4];
	add.f32 	%f43, %f41, %f42;
	add.s32 	%r49, %r46, %r48;
	add.s32 	%r50, %r49, -192;
	mul.wide.s32 	%rd27, %r50, 4;
	add.s64 	%rd28, %rd2, %rd27;
	ld.global.f32 	%f44, [%rd28];
	add.f32 	%f45, %f43, %f44;
	ld.global.f32 	%f46, [%rd26+768];
	add.f32 	%f47, %f45, %f46;
	ld.global.f32 	%f48, [%rd28+768];
	mul.f32 	%f49, %f3, 0fC0800000;
	fma.rn.f32 	%f50, %f3, %f49, 0f40000000;
	mul.f32 	%f51, %f50, %f48;
	fma.rn.f32 	%f52, %f40, %f47, %f51;
	ld.global.f32 	%f53, [%rd28+-146688];
	sub.f32 	%f100, %f52, %f53;
	add.s32 	%r51, %r29, 1;
	setp.lt.s32 	%p16, %r51, %r18;
	setp.ge.s32 	%p17, %r29, %r19;
	setp.lt.s32 	%p18, %r47, %r20;
	or.pred  	%p19, %p16, %p18;
	or.pred  	%p20, %p19, %p17;
	setp.ge.s32 	%p21, %r1, %r21;
	or.pred  	%p22, %p20, %p21;
	setp.gt.s32 	%p23, %r22, 23;
	or.pred  	%p24, %p22, %p23;
	@%p24 bra 	$L__BB1_16;
	cvt.rn.f32.s32 	%f54, %r22;
	mul.f32 	%f55, %f2, %f54;
	ld.const.f32 	%f56, [tt];
	sub.f32 	%f5, %f55, %f56;
	mul.f32 	%f57, %f1, %f1;
	mul.f32 	%f58, %f57, %f2;
	mul.f32 	%f6, %f2, %f58;
	ld.const.f32 	%f59, [omegac];
	mul.f32 	%f7, %f59, %f5;
	mul.f32 	%f60, %f7, 0f3F22F983;
	cvt.rni.s32.f32 	%r82, %f60;
	cvt.rn.f32.s32 	%f61, %r82;
	fma.rn.f32 	%f62, %f61, 0fBFC90FDA, %f7;
	fma.rn.f32 	%f63, %f61, 0fB3A22168, %f62;
	fma.rn.f32 	%f99, %f61, 0fA7C234C5, %f63;
	abs.f32 	%f9, %f7;
	setp.ltu.f32 	%p25, %f9, 0f47CE4780;
	@%p25 bra 	$L__BB1_14;
	setp.neu.f32 	%p26, %f9, 0f7F800000;
	@%p26 bra 	$L__BB1_9;
	mov.f32 	%f66, 0f00000000;
	mul.rn.f32 	%f99, %f7, %f66;
	mov.b32 	%r82, 0;
	bra.uni 	$L__BB1_14;
$L__BB1_9:
	mov.b32 	%r5, %f7;
	shl.b32 	%r53, %r5, 8;
	or.b32  	%r6, %r53, -2147483648;
	mov.b64 	%rd41, 0;
	mov.b32 	%r79, 0;
	mov.u64 	%rd39, __cudart_i2opi_f;
	mov.u64 	%rd40, %rd1;
$L__BB1_10:
	.pragma "nounroll";
	ld.global.nc.u32 	%r54, [%rd39];
	mad.wide.u32 	%rd31, %r54, %r6, %rd41;
	shr.u64 	%rd41, %rd31, 32;
	st.local.u32 	[%rd40], %rd31;
	add.s32 	%r79, %r79, 1;
	add.s64 	%rd40, %rd40, 4;
	add.s64 	%rd39, %rd39, 4;
	setp.ne.s32 	%p27, %r79, 6;
	@%p27 bra 	$L__BB1_10;
	shr.u32 	%r55, %r5, 23;
	st.local.u32 	[%rd1+24], %rd41;
	and.b32  	%r9, %r55, 31;
	and.b32  	%r56, %r55, 224;
	add.s32 	%r57, %r56, -128;
	shr.u32 	%r58, %r57, 5;
	mul.wide.u32 	%rd32, %r58, 4;
	sub.s64 	%rd10, %rd1, %rd32;
	ld.local.u32 	%r80, [%rd10+24];
	ld.local.u32 	%r81, [%rd10+20];
	setp.eq.s32 	%p28, %r9, 0;
	@%p28 bra 	$L__BB1_13;
	shf.l.wrap.b32 	%r80, %r81, %r80, %r9;
	ld.local.u32 	%r59, [%rd10+16];
	shf.l.wrap.b32 	%r81, %r59, %r81, %r9;
$L__BB1_13:
	shr.u32 	%r60, %r80, 30;
	shf.l.wrap.b32 	%r61, %r81, %r80, 2;
	shl.b32 	%r62, %r81, 2;
	shr.u32 	%r63, %r61, 31;
	add.s32 	%r64, %r63, %r60;
	neg.s32 	%r65, %r64;
	setp.lt.s32 	%p29, %r5, 0;
	selp.b32 	%r82, %r65, %r64, %p29;
	xor.b32  	%r66, %r61, %r5;
	shr.s32 	%r67, %r61, 31;
	xor.b32  	%r68, %r67, %r61;
	xor.b32  	%r69, %r67, %r62;
	cvt.u64.u32 	%rd33, %r68;
	shl.b64 	%rd34, %rd33, 32;
	cvt.u64.u32 	%rd35, %r69;
	or.b64  	%rd36, %rd34, %rd35;
	cvt.rn.f64.s64 	%fd1, %rd36;
	mul.f64 	%fd2, %fd1, 0d3BF921FB54442D19;
	cvt.rn.f32.f64 	%f64, %fd2;
	neg.f32 	%f65, %f64;
	setp.lt.s32 	%p30, %r66, 0;
	selp.f32 	%f99, %f65, %f64, %p30;
$L__BB1_14:
	add.s32 	%r71, %r82, 1;
	mul.rn.f32 	%f67, %f99, %f99;
	and.b32  	%r72, %r82, 1;
	setp.eq.b32 	%p31, %r72, 1;
	selp.f32 	%f68, %f99, 0f3F800000, %p31;
	fma.rn.f32 	%f69, %f67, %f68, 0f00000000;
	fma.rn.f32 	%f70, %f67, 0f37CBAC00, 0fBAB607ED;
	selp.f32 	%f71, 0fB94D4153, %f70, %p31;
	selp.f32 	%f72, 0f3C0885E4, 0f3D2AAABB, %p31;
	fma.rn.f32 	%f73, %f71, %f67, %f72;
	selp.f32 	%f74, 0fBE2AAAA8, 0fBEFFFFFF, %p31;
	fma.rn.f32 	%f75, %f73, %f67, %f74;
	fma.rn.f32 	%f76, %f75, %f69, %f68;
	and.b32  	%r73, %r71, 2;
	setp.eq.s32 	%p32, %r73, 0;
	mov.f32 	%f77, 0f00000000;
	sub.f32 	%f78, %f77, %f76;
	selp.f32 	%f79, %f76, %f78, %p32;
	mul.f32 	%f80, %f6, %f79;
	neg.f32 	%f81, %f5;
	mul.f32 	%f82, %f5, %f81;
	ld.const.f32 	%f83, [tao];
	add.f32 	%f84, %f83, %f83;
	mul.f32 	%f85, %f83, %f84;
	div.rn.f32 	%f86, %f82, %f85;
	fma.rn.f32 	%f87, %f86, 0f3BBB989D, 0f3F000000;
	cvt.sat.f32.f32 	%f88, %f87;
	mov.f32 	%f89, 0f4B400001;
	mov.f32 	%f90, 0f437C0000;
	fma.rm.f32 	%f91, %f88, %f90, %f89;
	add.f32 	%f92, %f91, 0fCB40007F;
	neg.f32 	%f93, %f92;
	fma.rn.f32 	%f94, %f86, 0f3FB8AA3B, %f93;
	fma.rn.f32 	%f95, %f86, 0f32A57060, %f94;
	mov.b32 	%r74, %f91;
	shl.b32 	%r75, %r74, 23;
	mov.b32 	%f96, %r75;
	ex2.approx.ftz.f32 	%f97, %f95;
	mul.f32 	%f98, %f97, %f96;
	fma.rn.f32 	%f100, %f80, %f98, %f100;
	bra.uni 	$L__BB1_16;
$L__BB1_15:
	cvt.u32.u64 	%r31, %rd3;
	setp.eq.s32 	%p12, %r29, 0;
	setp.eq.s32 	%p13, %r29, 191;
	setp.eq.s32 	%p14, %r1, 0;
	setp.eq.s32 	%p15, %r1, 191;
	selp.b32 	%r32, 190, %r1, %p15;
	selp.b32 	%r33, 1, %r32, %p14;
	selp.b32 	%r34, 189, %r1, %p15;
	selp.b32 	%r35, 2, %r34, %p14;
	add.f32 	%f21, %f3, %f3;
	mov.f32 	%f22, 0f40000000;
	sub.f32 	%f23, %f22, %f21;
	mul.f32 	%f24, %f3, %f3;
	sub.f32 	%f25, %f23, %f24;
	mul.lo.s32 	%r36, %r22, 36864;
	add.s32 	%r37, %r36, %r31;
	mul.wide.s32 	%rd17, %r37, 4;
	add.s64 	%rd18, %rd2, %rd17;
	ld.global.f32 	%f26, [%rd18];
	add.f32 	%f27, %f3, 0f3F800000;
	mul.f32 	%f28, %f21, %f27;
	selp.b32 	%r38, 36480, %r3, %p13;
	selp.b32 	%r39, 192, %r38, %p12;
	add.s32 	%r40, %r33, %r39;
	add.s32 	%r41, %r36, %r40;
	mul.wide.s32 	%rd19, %r41, 4;
	add.s64 	%rd20, %rd2, %rd19;
	ld.global.f32 	%f29, [%rd20];
	mul.f32 	%f30, %f28, %f29;
	fma.rn.f32 	%f31, %f25, %f26, %f30;
	selp.b32 	%r42, 36288, %r3, %p13;
	selp.b32 	%r43, 384, %r42, %p12;
	add.s32 	%r44, %r35, %r43;
	add.s32 	%r45, %r44, %r36;
	mul.wide.s32 	%rd21, %r45, 4;
	add.s64 	%rd22, %rd2, %rd21;
	ld.global.f32 	%f32, [%rd22];
	mul.f32 	%f33, %f24, %f32;
	sub.f32 	%f34, %f31, %f33;
	add.f32 	%f35, %f21, 0fBF800000;
	ld.global.f32 	%f36, [%rd18+-147456];
	fma.rn.f32 	%f37, %f35, %f36, %f34;
	ld.global.f32 	%f38, [%rd20+-147456];
	mul.f32 	%f39, %f21, %f38;
	sub.f32 	%f100, %f37, %f39;
$L__BB1_16:
	cvt.u32.u64 	%r76, %rd3;
	mad.lo.s32 	%r77, %r22, 36864, %r76;
	add.s32 	%r78, %r77, 36864;
	mul.wide.s32 	%rd37, %r78, 4;
	add.s64 	%rd38, %rd2, %rd37;
	st.global.f32 	[%rd38], %f100;
$L__BB1_17:
	ret;

}
	// .globl	_Z22propagation_at_corners5Get3dIfLi192ELi192EE
.visible .entry _Z22propagation_at_corners5Get3dIfLi192ELi192EE(
	.param .align 8 .b8 _Z22propagation_at_corners5Get3dIfLi192ELi192EE_param_0[8]
)
{
	.reg .pred 	%p<2>;
	.reg .b32 	%r<6>;
	.reg .b32 	%f<17>;
	.reg .b64 	%rd<5>;

	ld.param.u64 	%rd1, [_Z22propagation_at_corners5Get3dIfLi192ELi192EE_param_0];
	mov.u32 	%r2, %tid.x;
	mov.u32 	%r3, %ctaid.x;
	mov.u32 	%r4, %ntid.x;
	mad.lo.s32 	%r1, %r3, %r4, %r2;
	setp.gt.s32 	%p1, %r1, 400;
	@%p1 bra 	$L__BB2_2;
	cvta.to.global.u64 	%rd2, %rd1;
	mul.lo.s32 	%r5, %r1, 36864;
	mul.wide.s32 	%rd3, %r5, 4;
	add.s64 	%rd4, %rd2, %rd3;
	ld.global.f32 	%f1, [%rd4+768];
	ld.global.f32 	%f2, [%rd4+4];
	add.f32 	%f3, %f1, %f2;
	mul.f32 	%f4, %f3, 0f3F000000;
	st.global.f32 	[%rd4], %f4;
	ld.global.f32 	%f5, [%rd4+760];
	ld.global.f32 	%f6, [%rd4+1532];
	add.f32 	%f7, %f5, %f6;
	mul.f32 	%f8, %f7, 0f3F000000;
	st.global.f32 	[%rd4+764], %f8;
	ld.global.f32 	%f9, [%rd4+145920];
	ld.global.f32 	%f10, [%rd4+146692];
	add.f32 	%f11, %f9, %f10;
	mul.f32 	%f12, %f11, 0f3F000000;
	st.global.f32 	[%rd4+146688], %f12;
	ld.global.f32 	%f13, [%rd4+147448];
	ld.global.f32 	%f14, [%rd4+146684];
	add.f32 	%f15, %f13, %f14;
	mul.f32 	%f16, %f15, 0f3F000000;
	st.global.f32 	[%rd4+147452], %f16;
$L__BB2_2:
	ret;

}
	// .globl	_Z14initial_signal5Get3dIfLi192ELi192EES_IfLi192ELi401EES1_S1_S1_i
.visible .entry _Z14initial_signal5Get3dIfLi192ELi192EES_IfLi192ELi401EES1_S1_S1_i(
	.param .align 8 .b8 _Z14initial_signal5Get3dIfLi192ELi192EES_IfLi192ELi401EES1_S1_S1_i_param_0[8],
	.param .align 8 .b8 _Z14initial_signal5Get3dIfLi192ELi192EES_IfLi192ELi401EES1_S1_S1_i_param_1[8],
	.param .align 8 .b8 _Z14initial_signal5Get3dIfLi192ELi192EES_IfLi192ELi401EES1_S1_S1_i_param_2[8],
	.param .align 8 .b8 _Z14initial_signal5Get3dIfLi192ELi192EES_IfLi192ELi401EES1_S1_S1_i_param_3[8],
	.param .align 8 .b8 _Z14initial_signal5Get3dIfLi192ELi192EES_IfLi192ELi401EES1_S1_S1_i_param_4[8],
	.param .u32 _Z14initial_signal5Get3dIfLi192ELi192EES_IfLi192ELi401EES1_S1_S1_i_param_5
)
{
	.reg .b32 	%r<10>;
	.reg .b32 	%f<5>;
	.reg .b64 	%rd<20>;

	ld.param.u64 	%rd1, [_Z14initial_signal5Get3dIfLi192ELi192EES_IfLi192ELi401EES1_S1_S1_i_param_4];
	ld.param.u64 	%rd2, [_Z14initial_signal5Get3dIfLi192ELi192EES_IfLi192ELi401EES1_S1_S1_i_param_3];
	ld.param.u64 	%rd3, [_Z14initial_signal5Get3dIfLi192ELi192EES_IfLi192ELi401EES1_S1_S1_i_param_2];
	ld.param.u64 	%rd4, [_Z14initial_signal5Get3dIfLi192ELi192EES_IfLi192ELi401EES1_S1_S1_i_param_1];
	ld.param.u64 	%rd5, [_Z14initial_signal5Get3dIfLi192ELi192EES_IfLi192ELi401EES1_S1_S1_i_param_0];
	ld.param.u32 	%r1, [_Z14initial_signal5Get3dIfLi192ELi192EES_IfLi192ELi401EES1_S1_S1_i_param_5];
	cvta.to.global.u64 	%rd6, %rd5;
	cvta.to.global.u64 	%rd7, %rd4;
	cvta.to.global.u64 	%rd8, %rd3;
	cvta.to.global.u64 	%rd9, %rd2;
	cvta.to.global.u64 	%rd10, %rd1;
	mov.u32 	%r2, %tid.x;
	mov.u32 	%r3, %ctaid.x;
	mul.lo.s32 	%r4, %r3, 36864;
	or.b32  	%r5, %r4, %r2;
	mul.wide.s32 	%rd11, %r5, 4;
	add.s64 	%rd12, %rd6, %rd11;
	ld.global.f32 	%f1, [%rd12+433236];
	mad.lo.s32 	%r6, %r3, 192, %r2;
	mad.lo.s32 	%r7, %r1, 76992, %r6;
	add.s32 	%r8, %r7, 405;
	mul.wide.s32 	%rd13, %r8, 4;
	add.s64 	%rd14, %rd7, %rd13;
	st.global.f32 	[%rd14], %f1;
	ld.global.f32 	%f2, [%rd12+310356];
	add.s64 	%rd15, %rd9, %rd13;
	st.global.f32 	[%rd15], %f2;
	mad.lo.s32 	%r9, %r2, 191, %r5;
	mul.wide.s32 	%rd16, %r9, 4;
	add.s64 	%rd17, %rd6, %rd16;
	ld.global.f32 	%f3, [%rd17+311760];
	add.s64 	%rd18, %rd8, %rd13;
	st.global.f32 	[%rd18], %f3;
	ld.global.f32 	%f4, [%rd17+311120];
	add.s64 	%rd19, %rd10, %rd13;
	st.global.f32 	[%rd19], %f4;
	ret;

}
	// .globl	_Z17difference_signal5Get3dIfLi192ELi192EES_IfLi192ELi401EES1_S1_S1_5Get2dIfLi192EES3_S3_S3_i
.visible .entry _Z17difference_signal5Get3dIfLi192ELi192EES_IfLi192ELi401EES1_S1_S1_5Get2dIfLi192EES3_S3_S3_i(
	.param .align 8 .b8 _Z17difference_signal5Get3dIfLi192ELi192EES_IfLi192ELi401EES1_S1_S1_5Get2dIfLi192EES3_S3_S3_i_param_0[8],
	.param .align 8 .b8 _Z17difference_signal5Get3dIfLi192ELi192EES_IfLi192ELi401EES1_S1_S1_5Get2dIfLi192EES3_S3_S3_i_param_1[8],
	.param .align 8 .b8 _Z17difference_signal5Get3dIfLi192ELi192EES_IfLi192ELi401EES1_S1_S1_5Get2dIfLi192EES3_S3_S3_i_param_2[8],
	.param .align 8 .b8 _Z17difference_signal5Get3dIfLi192ELi192EES_IfLi192ELi401EES1_S1_S1_5Get2dIfLi192EES3_S3_S3_i_param_3[8],
	.param .align 8 .b8 _Z17difference_signal5Get3dIfLi192ELi192EES_IfLi192ELi401EES1_S1_S1_5Get2dIfLi192EES3_S3_S3_i_param_4[8],
	.param .align 8 .b8 _Z17difference_signal5Get3dIfLi192ELi192EES_IfLi192ELi401EES1_S1_S1_5Get2dIfLi192EES3_S3_S3_i_param_5[8],
	.param .align 8 .b8 _Z17difference_signal5Get3dIfLi192ELi192EES_IfLi192ELi401EES1_S1_S1_5Get2dIfLi192EES3_S3_S3_i_param_6[8],
	.param .align 8 .b8 _Z17difference_signal5Get3dIfLi192ELi192EES_IfLi192ELi401EES1_S1_S1_5Get2dIfLi192EES3_S3_S3_i_param_7[8],
	.param .align 8 .b8 _Z17difference_signal5Get3dIfLi192ELi192EES_IfLi192ELi401EES1_S1_S1_5Get2dIfLi192EES3_S3_S3_i_param_8[8],
	.param .u32 _Z17difference_signal5Get3dIfLi192ELi192EES_IfLi192ELi401EES1_S1_S1_5Get2dIfLi192EES3_S3_S3_i_param_9
)
{
	.reg .b32 	%r<10>;
	.reg .b32 	%f<13>;
	.reg .b64 	%rd<33>;

	ld.param.u64 	%rd1, [_Z17difference_signal5Get3dIfLi192ELi192EES_IfLi192ELi401EES1_S1_S1_5Get2dIfLi192EES3_S3_S3_i_param_8];
	ld.param.u64 	%rd2, [_Z17difference_signal5Get3dIfLi192ELi192EES_IfLi192ELi401EES1_S1_S1_5Get2dIfLi192EES3_S3_S3_i_param_7];
	ld.param.u64 	%rd3, [_Z17difference_signal5Get3dIfLi192ELi192EES_IfLi192ELi401EES1_S1_S1_5Get2dIfLi192EES3_S3_S3_i_param_6];
	ld.param.u64 	%rd4, [_Z17difference_signal5Get3dIfLi192ELi192EES_IfLi192ELi401EES1_S1_S1_5Get2dIfLi192EES3_S3_S3_i_param_5];
	ld.param.u64 	%rd5, [_Z17difference_signal5Get3dIfLi192ELi192EES_IfLi192ELi401EES1_S1_S1_5Get2dIfLi192EES3_S3_S3_i_param_4];
	ld.param.u64 	%rd6, [_Z17difference_signal5Get3dIfLi192ELi192EES_IfLi192ELi401EES1_S1_S1_5Get2dIfLi192EES3_S3_S3_i_param_3];
	ld.param.u64 	%rd7, [_Z17difference_signal5Get3dIfLi192ELi192EES_IfLi192ELi401EES1_S1_S1_5Get2dIfLi192EES3_S3_S3_i_param_2];
	ld.param.u64 	%rd8, [_Z17difference_signal5Get3dIfLi192ELi192EES_IfLi192ELi401EES1_S1_S1_5Get2dIfLi192EES3_S3_S3_i_param_1];
	ld.param.u64 	%rd9, [_Z17difference_signal5Get3dIfLi192ELi192EES_IfLi192ELi401EES1_S1_S1_5Get2dIfLi192EES3_S3_S3_i_param_0];
	ld.param.u32 	%r1, [_Z17difference_signal5Get3dIfLi192ELi192EES_IfLi192ELi401EES1_S1_S1_5Get2dIfLi192EES3_S3_S3_i_param_9];
	cvta.to.global.u64 	%rd10, %rd9;
	cvta.to.global.u64 	%rd11, %rd8;
	cvta.to.global.u64 	%rd12, %rd7;
	cvta.to.global.u64 	%rd13, %rd6;
	cvta.to.global.u64 	%rd14, %rd5;
	cvta.to.global.u64 	%rd15, %rd4;
	cvta.to.global.u64 	%rd16, %rd3;
	cvta.to.global.u64 	%rd17, %rd2;
	cvta.to.global.u64 	%rd18, %rd1;
	mov.u32 	%r2, %tid.x;
	mov.u32 	%r3, %ctaid.x;
	mad.lo.s32 	%r4, %r3, 192, %r2;
	add.s32 	%r5, %r4, 405;
	mad.lo.s32 	%r6, %r1, 76992, %r5;
	mul.wide.s32 	%rd19, %r6, 4;
	add.s64 	%rd20, %rd11, %rd19;
	ld.global.f32 	%f1, [%rd20];
	mul.lo.s32 	%r7, %r3, 36864;
	or.b32  	%r8, %r7, %r2;
	mul.wide.s32 	%rd21, %r8, 4;
	add.s64 	%rd22, %rd10, %rd21;
	ld.global.f32 	%f2, [%rd22+433236];
	sub.f32 	%f3, %f1, %f2;
	mul.wide.s32 	%rd23, %r5, 4;
	add.s64 	%rd24, %rd15, %rd23;
	st.global.f32 	[%rd24], %f3;
	add.s64 	%rd25, %rd13, %rd19;
	ld.global.f32 	%f4, [%rd25];
	ld.global.f32 	%f5, [%rd22+310356];
	sub.f32 	%f6, %f4, %f5;
	add.s64 	%rd26, %rd17, %rd23;
	st.global.f32 	[%rd26], %f6;
	add.s64 	%rd27, %rd12, %rd19;
	ld.global.f32 	%f7, [%rd27];
	mad.lo.s32 	%r9, %r2, 191, %r8;
	mul.wide.s32 	%rd28, %r9, 4;
	add.s64 	%rd29, %rd10, %rd28;
	ld.global.f32 	%f8, [%rd29+311760];
	sub.f32 	%f9, %f7, %f8;
	add.s64 	%rd30, %rd16, %rd23;
	st.global.f32 	[%rd30], %f9;
	add.s64 	%rd31, %rd14, %rd19;
	ld.global.f32 	%f10, [%rd31];
	ld.global.f32 	%f11, [%rd29+311120];
	sub.f32 	%f12, %f10, %f11;
	add.s64 	%rd32, %rd18, %rd23;
	st.global.f32 	[%rd32], %f12;
	ret;

}
	// .globl	_Z16backpropagation15Get3dIfLi192ELi192EE5Get2dIfLi192EEi
.visible .entry _Z16backpropagation15Get3dIfLi192ELi192EE5Get2dIfLi192EEi(
	.param .align 8 .b8 _Z16backpropagation15Get3dIfLi192ELi192EE5Get2dIfLi192EEi_param_0[8],
	.param .align 8 .b8 _Z16backpropagation15Get3dIfLi192ELi192EE5Get2dIfLi192EEi_param_1[8],
	.param .u32 _Z16backpropagation15Get3dIfLi192ELi192EE5Get2dIfLi192EEi_param_2
)
{
	.reg .pred 	%p<2>;
	.reg .b32 	%r<19>;
	.reg .b32 	%f<32>;
	.reg .b64 	%rd<18>;

	ld.param.u64 	%rd2, [_Z16backpropagation15Get3dIfLi192ELi192EE5Get2dIfLi192EEi_param_1];
	ld.param.u64 	%rd1, [_Z16backpropagation15Get3dIfLi192ELi192EE5Get2dIfLi192EEi_param_0];
	ld.param.u32 	%r3, [_Z16backpropagation15Get3dIfLi192ELi192EE5Get2dIfLi192EEi_param_2];
	mov.u32 	%r4, %tid.x;
	mov.u32 	%r5, %ctaid.x;
	mov.u32 	%r6, %ntid.x;
	mad.lo.s32 	%r1, %r5, %r6, %r4;
	mov.u32 	%r7, %tid.y;
	mov.u32 	%r8, %ctaid.y;
	mov.u32 	%r9, %ntid.y;
	mad.lo.s32 	%r10, %r8, %r9, %r7;
	add.s32 	%r11, %r1, -1;
	add.s32 	%r12, %r10, -1;
	max.u32 	%r13, %r11, %r12;
	setp.gt.u32 	%p1, %r13, 189;
	@%p1 bra 	$L__BB5_2;
	cvta.to.global.u64 	%rd3, %rd2;
	cvta.to.global.u64 	%rd4, %rd1;
	ld.const.f32 	%f1, [dt];
	mul.f32 	%f2, %f1, %f1;
	mul.f32 	%f3, %f2, 0f4A095440;
	mad.lo.s32 	%r14, %r10, 192, %r1;
	add.s32 	%r15, %r14, -192;
	mul.wide.u32 	%rd5, %r15, 4;
	add.s64 	%rd6, %rd3, %rd5;
	ld.global.f32 	%f4, [%rd6];
	add.f32 	%f5, %f4, 0f3F800000;
	mad.lo.s32 	%r16, %r3, 36864, 36864;
	cvt.s64.s32 	%rd7, %r16;
	cvt.u64.u32 	%rd8, %r14;
	add.s64 	%rd9, %rd7, %rd8;
	shl.b64 	%rd10, %rd9, 2;
	add.s64 	%rd11, %rd4, %rd10;
	ld.global.f32 	%f6, [%rd11+-768];
	mul.wide.u32 	%rd12, %r14, 4;
	add.s64 	%rd13, %rd3, %rd12;
	ld.global.f32 	%f7, [%rd13+768];
	add.f32 	%f8, %f7, 0f3F800000;
	ld.global.f32 	%f9, [%rd11+768];
	mul.f32 	%f10, %f8, %f9;
	fma.rn.f32 	%f11, %f5, %f6, %f10;
	add.s32 	%r17, %r14, -1;
	mul.wide.u32 	%rd14, %r17, 4;
	add.s64 	%rd15, %rd3, %rd14;
	ld.global.f32 	%f12, [%rd15];
	add.f32 	%f13, %f12, 0f3F800000;
	add.s32 	%r18, %r16, %r17;
	mul.wide.s32 	%rd16, %r18, 4;
	add.s64 	%rd17, %rd4, %rd16;
	ld.global.f32 	%f14, [%rd17];
	fma.rn.f32 	%f15, %f13, %f14, %f11;
	ld.global.f32 	%f16, [%rd13+4];
	add.f32 	%f17, %f16, 0f3F800000;
	ld.global.f32 	%f18, [%rd11+4];
	fma.rn.f32 	%f19, %f17, %f18, %f15;
	ld.global.f32 	%f20, [%rd13];
	add.f32 	%f21, %f20, 0f3F800000;
	mul.f32 	%f22, %f21, 0fC0800000;
	ld.global.f32 	%f23, [%rd17+4];
	fma.rn.f32 	%f24, %f23, %f22, %f19;
	mul.f32 	%f25, %f3, %f24;
	ld.const.f32 	%f26, [h];
	mul.f32 	%f27, %f26, %f26;
	div.rn.f32 	%f28, %f25, %f27;
	fma.rn.f32 	%f29, %f23, 0f40000000, %f28;
	ld.global.f32 	%f30, [%rd17+147460];
	sub.f32 	%f31, %f29, %f30;
	st.global.f32 	[%rd17+-147452], %f31;
$L__BB5_2:
	ret;

}
	// .globl	_Z16backpropagation25Get3dIfLi192ELi192EE5Get2dIfLi192EES2_S2_S2_i
.visible .entry _Z16backpropagation25Get3dIfLi192ELi192EE5Get2dIfLi192EES2_S2_S2_i(
	.param .align 8 .b8 _Z16backpropagation25Get3dIfLi192ELi192EE5Get2dIfLi192EES2_S2_S2_i_param_0[8],
	.param .align 8 .b8 _Z16backpropagation25Get3dIfLi192ELi192EE5Get2dIfLi192EES2_S2_S2_i_param_1[8],
	.param .align 8 .b8 _Z16backpropagation25Get3dIfLi192ELi192EE5Get2dIfLi192EES2_S2_S2_i_param_2[8],
	.param .align 8 .b8 _Z16backpropagation25Get3dIfLi192ELi192EE5Get2dIfLi192EES2_S2_S2_i_param_3[8],
	.param .align 8 .b8 _Z16backpropagation25Get3dIfLi192ELi192EE5Get2dIfLi192EES2_S2_S2_i_param_4[8],
	.param .u32 _Z16backpropagation25Get3dIfLi192ELi192EE5Get2dIfLi192EES2_S2_S2_i_param_5
)
{
	.reg .pred 	%p<4>;
	.reg .b32 	%r<16>;
	.reg .b32 	%f<38>;
	.reg .b64 	%rd<40>;

	ld.param.u64 	%rd5, [_Z16backpropagation25Get3dIfLi192ELi192EE5Get2dIfLi192EES2_S2_S2_i_param_4];
	ld.param.u64 	%rd4, [_Z16backpropagation25Get3dIfLi192ELi192EE5Get2dIfLi192EES2_S2_S2_i_param_3];
	ld.param.u64 	%rd3, [_Z16backpropagation25Get3dIfLi192ELi192EE5Get2dIfLi192EES2_S2_S2_i_param_2];
	ld.param.u64 	%rd2, [_Z16backpropagation25Get3dIfLi192ELi192EE5Get2dIfLi192EES2_S2_S2_i_param_1];
	ld.param.u64 	%rd6, [_Z16backpropagation25Get3dIfLi192ELi192EE5Get2dIfLi192EES2_S2_S2_i_param_0];
	ld.param.u32 	%r2, [_Z16backpropagation25Get3dIfLi192ELi192EE5Get2dIfLi192EES2_S2_S2_i_param_5];
	cvta.to.global.u64 	%rd1, %rd6;
	mov.u32 	%r3, %tid.x;
	mov.u32 	%r4, %ctaid.x;
	mov.u32 	%r5, %ntid.x;
	mad.lo.s32 	%r1, %r4, %r5, %r3;
	add.s32 	%r6, %r1, -21;
	setp.gt.u32 	%p1, %r6, 158;
	@%p1 bra 	$L__BB6_2;
	cvta.to.global.u64 	%rd7, %rd5;
	cvta.to.global.u64 	%rd8, %rd4;
	cvta.to.global.u64 	%rd9, %rd3;
	cvta.to.global.u64 	%rd10, %rd2;
	mul.lo.s32 	%r7, %r2, 36864;
	cvt.s64.s32 	%rd11, %r7;
	cvt.u64.u32 	%rd12, %r1;
	add.s64 	%rd13, %rd12, %rd11;
	shl.b64 	%rd14, %rd13, 2;
	add.s64 	%rd15, %rd1, %rd14;
	ld.global.f32 	%f1, [%rd15+137472];
	mad.lo.s32 	%r8, %r2, 192, %r1;
	mul.wide.s32 	%rd16, %r8, 4;
	add.s64 	%rd17, %rd10, %rd16;
	ld.global.f32 	%f2, [%rd17];
	ld.const.f32 	%f3, [h];
	mul.f32 	%f4, %f2, %f3;
	fma.rn.f32 	%f5, %f4, 0f447A0000, %f1;
	st.global.f32 	[%rd15+138240], %f5;
	ld.global.f32 	%f6, [%rd15+16128];
	add.s64 	%rd18, %rd8, %rd16;
	ld.global.f32 	%f7, [%rd18];
	mul.f32 	%f8, %f7, %f3;
	fma.rn.f32 	%f9, %f8, 0f447A0000, %f6;
	st.global.f32 	[%rd15+15360], %f9;
	mul.lo.s32 	%r9, %r1, 192;
	cvt.u64.u32 	%rd19, %r9;
	add.s64 	%rd20, %rd19, %rd11;
	shl.b64 	%rd21, %rd20, 2;
	add.s64 	%rd22, %rd1, %rd21;
	ld.global.f32 	%f10, [%rd22+716];
	add.s64 	%rd23, %rd9, %rd16;
	ld.global.f32 	%f11, [%rd23];
	mul.f32 	%f12, %f11, %f3;
	fma.rn.f32 	%f13, %f12, 0f447A0000, %f10;
	st.global.f32 	[%rd22+720], %f13;
	ld.global.f32 	%f14, [%rd22+84];
	add.s64 	%rd24, %rd7, %rd16;
	ld.global.f32 	%f15, [%rd24];
	mul.f32 	%f16, %f15, %f3;
	fma.rn.f32 	%f17, %f16, 0f447A0000, %f14;
	st.global.f32 	[%rd22+80], %f17;
$L__BB6_2:
	add.s32 	%r10, %r1, -1;
	setp.gt.u32 	%p2, %r10, 189;
	@%p2 bra 	$L__BB6_4;
	mul.lo.s32 	%r12, %r2, 36864;
	cvt.s64.s32 	%rd27, %r12;
	cvt.u64.u32 	%rd28, %r1;
	add.s64 	%rd29, %rd28, %rd27;
	shl.b64 	%rd30, %rd29, 2;
	add.s64 	%rd31, %rd1, %rd30;
	ld.global.f32 	%f34, [%rd31+768];
	add.s32 	%r13, %r12, %r1;
	mul.wide.s32 	%rd32, %r13, 4;
	add.s64 	%rd33, %rd1, %rd32;
	st.global.f32 	[%rd33], %f34;
	ld.global.f32 	%f35, [%rd33+145920];
	st.global.f32 	[%rd33+146688], %f35;
	mul.lo.s32 	%r14, %r1, 192;
	cvt.u64.u32 	%rd34, %r14;
	add.s64 	%rd35, %rd34, %rd27;
	shl.b64 	%rd36, %rd35, 2;
	add.s64 	%rd37, %rd1, %rd36;
	ld.global.f32 	%f36, [%rd37+4];
	mad.lo.s32 	%r15, %r1, 191, %r13;
	mul.wide.s32 	%rd38, %r15, 4;
	add.s64 	%rd39, %rd1, %rd38;
	st.global.f32 	[%rd39], %f36;
	ld.global.f32 	%f37, [%rd39+760];
	st.global.f32 	[%rd39+764], %f37;
	bra.uni 	$L__BB6_6;
$L__BB6_4:
	setp.ne.s32 	%p3, %r1, 0;
	@%p3 bra 	$L__BB6_6;
	mul.lo.s32 	%r11, %r2, 36864;
	mul.wide.s32 	%rd25, %r11, 4;
	add.s64 	%rd26, %rd1, %rd25;
	ld.global.f32 	%f18, [%rd26+4];
	ld.global.f32 	%f19, [%rd26+768];
	add.f32 	%f20, %f18, %f19;
	mul.f32 	%f21, %f20, 0f3F000000;
	st.global.f32 	[%rd26], %f21;
	ld.global.f32 	%f22, [%rd26+760];
	ld.global.f32 	%f23, [%rd26+1532];
	add.f32 	%f24, %f22, %f23;
	mul.f32 	%f25, %f24, 0f3F000000;
	st.global.f32 	[%rd26+764], %f25;
	ld.global.f32 	%f26, [%rd26+146692];
	ld.global.f32 	%f27, [%rd26+145920];
	add.f32 	%f28, %f26, %f27;
	mul.f32 	%f29, %f28, 0f3F000000;
	st.global.f32 	[%rd26+146688], %f29;
	ld.global.f32 	%f30, [%rd26+147448];
	ld.global.f32 	%f31, [%rd26+146684];
	add.f32 	%f32, %f30, %f31;
	mul.f32 	%f33, %f32, 0f3F000000;
	st.global.f32 	[%rd26+147452], %f33;
$L__BB6_6:
	ret;

}
	// .globl	_Z7laplace5Get3dIfLi192ELi192EES0_
.visible .entry _Z7laplace5Get3dIfLi192ELi192EES0_(
	.param .align 8 .b8 _Z7laplace5Get3dIfLi192ELi192EES0__param_0[8],
	.param .align 8 .b8 _Z7laplace5Get3dIfLi192ELi192EES0__param_1[8]
)
{
	.reg .pred 	%p<9>;
	.reg .b32 	%r<27>;
	.reg .b32 	%f<13>;
	.reg .b64 	%rd<29>;

	ld.param.u64 	%rd2, [_Z7laplace5Get3dIfLi192ELi192EES0__param_1];
	ld.param.u64 	%rd1, [_Z7laplace5Get3dIfLi192ELi192EES0__param_0];
	mov.u32 	%r4, %tid.x;
	mov.u32 	%r5, %ctaid.x;
	mov.u32 	%r6, %ntid.x;
	mad.lo.s32 	%r1, %r5, %r6, %r4;
	mov.u32 	%r7, %tid.y;
	mov.u32 	%r8, %ctaid.y;
	mov.u32 	%r9, %ntid.y;
	mad.lo.s32 	%r10, %r8, %r9, %r7;
	mov.u32 	%r11, %tid.z;
	mov.u32 	%r12, %ctaid.z;
	mov.u32 	%r13, %ntid.z;
	mad.lo.s32 	%r14, %r12, %r13, %r11;
	setp.gt.s32 	%p1, %r1, 191;
	setp.gt.u32 	%p2, %r10, 191;
	setp.gt.u32 	%p3, %r14, 399;
	or.pred  	%p4, %p2, %p3;
	or.pred  	%p5, %p4, %p1;
	@%p5 bra 	$L__BB7_2;
	cvta.to.global.u64 	%rd3, %rd2;
	cvta.to.global.u64 	%rd4, %rd1;
	max.u32 	%r15, %r10, 1;
	setp.lt.u32 	%p6, %r10, 191;
	selp.u32 	%r16, 1, 0, %p6;
	add.s32 	%r17, %r10, %r16;
	setp.gt.s32 	%p7, %r1, 0;
	selp.s32 	%r18, -1, 0, %p7;
	setp.lt.s32 	%p8, %r1, 191;
	selp.u32 	%r19, 1, 0, %p8;
	mad.lo.s32 	%r20, %r15, 192, %r1;
	add.s32 	%r21, %r20, -192;
	mul.lo.s32 	%r22, %r14, 36864;
	cvt.s64.s32 	%rd5, %r21;
	cvt.u64.u32 	%rd6, %r22;
	add.s64 	%rd7, %rd5, %rd6;
	shl.b64 	%rd8, %rd7, 2;
	add.s64 	%rd9, %rd4, %rd8;
	ld.global.f32 	%f1, [%rd9+147456];
	mul.lo.s32 	%r23, %r17, 192;
	cvt.u64.u32 	%rd10, %r23;
	cvt.s64.s32 	%rd11, %r1;
	add.s64 	%rd12, %rd6, %rd11;
	add.s64 	%rd13, %rd12, %rd10;
	shl.b64 	%rd14, %rd13, 2;
	add.s64 	%rd15, %rd4, %rd14;
	ld.global.f32 	%f2, [%rd15+147456];
	add.f32 	%f3, %f1, %f2;
	mad.lo.s32 	%r24, %r10, 192, %r1;
	add.s32 	%r25, %r24, %r18;
	cvt.s64.s32 	%rd16, %r25;
	add.s64 	%rd17, %rd16, %rd6;
	shl.b64 	%rd18, %rd17, 2;
	add.s64 	%rd19, %rd4, %rd18;
	ld.global.f32 	%f4, [%rd19+147456];
	add.f32 	%f5, %f3, %f4;
	add.s32 	%r26, %r24, %r19;
	cvt.s64.s32 	%rd20, %r26;
	add.s64 	%rd21, %rd20, %rd6;
	shl.b64 	%rd22, %rd21, 2;
	add.s64 	%rd23, %rd4, %rd22;
	ld.global.f32 	%f6, [%rd23+147456];
	add.f32 	%f7, %f5, %f6;
	cvt.s64.s32 	%rd24, %r24;
	add.s64 	%rd25, %rd24, %rd6;
	shl.b64 	%rd26, %rd25, 2;
	add.s64 	%rd27, %rd4, %rd26;
	ld.global.f32 	%f8, [%rd27+147456];
	fma.rn.f32 	%f9, %f8, 0fC0800000, %f7;
	ld.const.f32 	%f10, [h];
	mul.f32 	%f11, %f10, %f10;
	div.rn.f32 	%f12, %f9, %f11;
	add.s64 	%rd28, %rd3, %rd26;
	st.global.f32 	[%rd28+147456], %f12;
$L__BB7_2:
	ret;

}
	// .globl	_Z15laplace_corners5Get3dIfLi192ELi192EES0_
.visible .entry _Z15laplace_corners5Get3dIfLi192ELi192EES0_(
	.param .align 8 .b8 _Z15laplace_corners5Get3dIfLi192ELi192EES0__param_0[8],
	.param .align 8 .b8 _Z15laplace_corners5Get3dIfLi192ELi192EES0__param_1[8]
)
{
	.reg .pred 	%p<2>;
	.reg .b32 	%r<6>;
	.reg .b32 	%f<17>;
	.reg .b64 	%rd<5>;

	ld.param.u64 	%rd1, [_Z15laplace_corners5Get3dIfLi192ELi192EES0__param_1];
	mov.u32 	%r2, %tid.x;
	mov.u32 	%r3, %ctaid.x;
	mov.u32 	%r4, %ntid.x;
	mad.lo.s32 	%r1, %r3, %r4, %r2;
	setp.gt.s32 	%p1, %r1, 399;
	@%p1 bra 	$L__BB8_2;
	cvta.to.global.u64 	%rd2, %rd1;
	mul.lo.s32 	%r5, %r1, 36864;
	mul.wide.s32 	%rd3, %r5, 4;
	add.s64 	%rd4, %rd2, %rd3;
	ld.global.f32 	%f1, [%rd4+147460];
	ld.global.f32 	%f2, [%rd4+148224];
	add.f32 	%f3, %f1, %f2;
	mul.f32 	%f4, %f3, 0f3F000000;
	st.global.f32 	[%rd4+147456], %f4;
	ld.global.f32 	%f5, [%rd4+148216];
	ld.global.f32 	%f6, [%rd4+148988];
	add.f32 	%f7, %f5, %f6;
	mul.f32 	%f8, %f7, 0f3F000000;
	st.global.f32 	[%rd4+148220], %f8;
	ld.global.f32 	%f9, [%rd4+294148];
	ld.global.f32 	%f10, [%rd4+293376];
	add.f32 	%f11, %f9, %f10;
	mul.f32 	%f12, %f11, 0f3F000000;
	st.global.f32 	[%rd4+294144], %f12;
	ld.global.f32 	%f13, [%rd4+294904];
	ld.global.f32 	%f14, [%rd4+294140];
	add.f32 	%f15, %f13, %f14;
	mul.f32 	%f16, %f15, 0f3F000000;
	st.global.f32 	[%rd4+294908], %f16;
$L__BB8_2:
	ret;

}
	// .globl	_Z19update_differential5Get2dIfLi192EE5Get3dIfLi192ELi192EES2_S0_
.visible .entry _Z19update_differential5Get2dIfLi192EE5Get3dIfLi192ELi192EES2_S0_(
	.param .align 8 .b8 _Z19update_differential5Get2dIfLi192EE5Get3dIfLi192ELi192EES2_S0__param_0[8],
	.param .align 8 .b8 _Z19update_differential5Get2dIfLi192EE5Get3dIfLi192ELi192EES2_S0__param_1[8],
	.param .align 8 .b8 _Z19update_differential5Get2dIfLi192EE5Get3dIfLi192ELi192EES2_S0__param_2[8],
	.param .align 8 .b8 _Z19update_differential5Get2dIfLi192EE5Get3dIfLi192ELi192EES2_S0__param_3[8]
)
{
	.reg .pred 	%p<6>;
	.reg .b32 	%r<17>;
	.reg .b32 	%f<8>;
	.reg .b64 	%rd<18>;

	ld.param.u64 	%rd4, [_Z19update_differential5Get2dIfLi192EE5Get3dIfLi192ELi192EES2_S0__param_3];
	ld.param.u64 	%rd3, [_Z19update_differential5Get2dIfLi192EE5Get3dIfLi192ELi192EES2_S0__param_2];
	ld.param.u64 	%rd2, [_Z19update_differential5Get2dIfLi192EE5Get3dIfLi192ELi192EES2_S0__param_1];
	ld.param.u64 	%rd1, [_Z19update_differential5Get2dIfLi192EE5Get3dIfLi192ELi192EES2_S0__param_0];
	mov.u32 	%r4, %tid.x;
	mov.u32 	%r5, %ctaid.x;
	mov.u32 	%r6, %ntid.x;
	mad.lo.s32 	%r1, %r5, %r6, %r4;
	mov.u32 	%r7, %tid.y;
	mov.u32 	%r8, %ctaid.y;
	mov.u32 	%r9, %ntid.y;
	mad.lo.s32 	%r10, %r8, %r9, %r7;
	mov.u32 	%r11, %tid.z;
	mov.u32 	%r12, %ctaid.z;
	mov.u32 	%r13, %ntid.z;
	mad.lo.s32 	%r14, %r12, %r13, %r11;
	setp.gt.s32 	%p1, %r1, 191;
	setp.gt.u32 	%p2, %r10, 191;
	setp.gt.u32 	%p3, %r14, 399;
	or.pred  	%p4, %p2, %p3;
	or.pred  	%p5, %p4, %p1;
	@%p5 bra 	$L__BB9_2;
	cvta.to.global.u64 	%rd5, %rd4;
	cvta.to.global.u64 	%rd6, %rd3;
	cvta.to.global.u64 	%rd7, %rd2;
	cvta.to.global.u64 	%rd8, %rd1;
	mad.lo.s32 	%r15, %r10, 192, %r1;
	cvt.s64.s32 	%rd9, %r15;
	mul.wide.s32 	%rd10, %r15, 4;
	add.s64 	%rd11, %rd8, %rd10;
	mul.lo.s32 	%r16, %r14, 36864;
	cvt.u64.u32 	%rd12, %r16;
	add.s64 	%rd13, %rd12, %rd9;
	shl.b64 	%rd14, %rd13, 2;
	add.s64 	%rd15, %rd7, %rd14;
	ld.global.f32 	%f1, [%rd15+147456];
	add.s64 	%rd16, %rd6, %rd14;
	ld.global.f32 	%f2, [%rd16+147456];
	mul.f32 	%f3, %f1, %f2;
	add.s64 	%rd17, %rd5, %rd10;
	ld.global.f32 	%f4, [%rd17];
	add.f32 	%f5, %f4, 0f3F800000;
	div.rn.f32 	%f6, %f3, %f5;
	atom.global.add.f32 	%f7, [%rd11], %f6;
$L__BB9_2:
	ret;

}
	// .globl	_Z12update_field5Get2dIfLi192EES0_S0_S0_
.visible .entry _Z12update_field5Get2dIfLi192EES0_S0_S0_(
	.param .align 8 .b8 _Z12update_field5Get2dIfLi192EES0_S0_S0__param_0[8],
	.param .align 8 .b8 _Z12update_field5Get2dIfLi192EES0_S0_S0__param_1[8],
	.param .align 8 .b8 _Z12update_field5Get2dIfLi192EES0_S0_S0__param_2[8],
	.param .align 8 .b8 _Z12update_field5Get2dIfLi192EES0_S0_S0__param_3[8]
)
{
	.reg .pred 	%p<5>;
	.reg .b32 	%r<14>;
	.reg .b32 	%f<7>;
	.reg .b64 	%rd<14>;

	ld.param.u64 	%rd4, [_Z12update_field5Get2dIfLi192EES0_S0_S0__param_3];
	ld.param.u64 	%rd3, [_Z12update_field5Get2dIfLi192EES0_S0_S0__param_2];
	ld.param.u64 	%rd2, [_Z12update_field5Get2dIfLi192EES0_S0_S0__param_1];
	ld.param.u64 	%rd1, [_Z12update_field5Get2dIfLi192EES0_S0_S0__param_0];
	mov.u32 	%r3, %tid.x;
	mov.u32 	%r4, %ctaid.x;
	mov.u32 	%r5, %ntid.x;
	mad.lo.s32 	%r1, %r4, %r5, %r3;
	mov.u32 	%r6, %tid.y;
	mov.u32 	%r7, %ctaid.y;
	mov.u32 	%r8, %ntid.y;
	mad.lo.s32 	%r9, %r7, %r8, %r6;
	setp.gt.s32 	%p1, %r1, 191;
	setp.gt.u32 	%p2, %r9, 191;
	or.pred  	%p3, %p1, %p2;
	@%p3 bra 	$L__BB10_2;
	cvta.to.global.u64 	%rd5, %rd4;
	cvta.to.global.u64 	%rd6, %rd3;
	cvta.to.global.u64 	%rd7, %rd2;
	cvta.to.global.u64 	%rd8, %rd1;
	add.s32 	%r10, %r1, -21;
	add.s32 	%r11, %r9, -21;
	max.u32 	%r12, %r10, %r11;
	setp.lt.u32 	%p4, %r12, 159;
	selp.f32 	%f1, 0f469C4000, 0f00000000, %p4;
	mad.lo.s32 	%r13, %r9, 192, %r1;
	mul.wide.s32 	%rd9, %r13, 4;
	add.s64 	%rd10, %rd7, %rd9;
	ld.global.f32 	%f2, [%rd10];
	add.s64 	%rd11, %rd8, %rd9;
	ld.global.f32 	%f3, [%rd11];
	fma.rn.f32 	%f4, %f1, %f2, %f3;
	st.global.f32 	[%rd11], %f4;
	add.s64 	%rd12, %rd5, %rd9;
	ld.global.f32 	%f5, [%rd12];
	sub.f32 	%f6, %f4, %f5;
	add.s64 	%rd13, %rd6, %rd9;
	st.global.f32 	[%rd13], %f6;
$L__BB10_2:
	ret;

}


// ===== COMPILED SASS (sm_100) =====

	.target	sm_100

	.elftype	@"ET_EXEC"


//--------------------- .note.nv.tkinfo           --------------------------
	.section	.note.nv.tkinfo,"",@"SHT_NOTE"
	.sectionflags	@"SHF_NOTE_NV_TKINFO"
	.tkinfo
        /*0018*/ 	.word	0x00000002
        /*0030*/ 	.string	""
        /*0030*/ 	.string	"ptxas"
        /*0030*/ 	.string	"Cuda compilation tools, release 13.0, V13.0.88"
        /*0030*/ 	.string	"Build cuda_13.0.r13.0/compiler.36424714_0"
        /*0030*/ 	.string	"-arch sm_100 -m 64 "



//--------------------- .note.nv.cuinfo           --------------------------
	.section	.note.nv.cuinfo,"",@"SHT_NOTE"
	.sectionflags	@"SHF_NOTE_NV_CUINFO"
        /*0018*/ 	.short	0x0002
        /*001a*/ 	.short	0x0064
        /*001c*/ 	.short	0x0082
	.zero		2


//--------------------- .nv.info                  --------------------------
	.section	.nv.info,"",@"SHT_CUDA_INFO"
	.align	4


	//----- nvinfo : EIATTR_REGCOUNT
	.align		4
        /*0000*/ 	.byte	0x04, 0x2f
        /*0002*/ 	.short	(.L_9 - .L_8)
	.align		4
.L_8:
        /*0004*/ 	.word	index@(_Z11field_setupPKfS0_5Get2dIfLi192EE)
        /*0008*/ 	.word	0x0000001e


	//----- nvinfo : EIATTR_FRAME_SIZE
	.align		4
.L_9:
        /*000c*/ 	.byte	0x04, 0x11
        /*000e*/ 	.short	(.L_11 - .L_10)
	.align		4
.L_10:
        /*0010*/ 	.word	index@(_Z11field_setupPKfS0_5Get2dIfLi192EE)
        /*0014*/ 	.word	0x00000000


	//----- nvinfo : EIATTR_REGCOUNT
	.align		4
.L_11:
        /*0018*/ 	.byte	0x04, 0x2f
        /*001a*/ 	.short	(.L_13 - .L_12)
	.align		4
.L_12:
        /*001c*/ 	.word	index@(_Z11propagationiiii5Get2dIfLi192EE5Get3dIfLi192ELi192EEi)
        /*0020*/ 	.word	0x00000017


	//----- nvinfo : EIATTR_FRAME_SIZE
	.align		4
.L_13:
        /*0024*/ 	.byte	0x04, 0x11
        /*0026*/ 	.short	(.L_15 - .L_14)
	.align		4
.L_14:
        /*0028*/ 	.word	index@($__internal_4_$__cuda_sm3x_div_rn_noftz_f32_slowpath)
        /*002c*/ 	.word	0x00000000


	//----- nvinfo : EIATTR_FRAME_SIZE
	.align		4
.L_15:
        /*0030*/ 	.byte	0x04, 0x11
        /*0032*/ 	.short	(.L_17 - .L_16)
	.align		4
.L_16:
        /*0034*/ 	.word	index@($__internal_3_$__cuda_sm20_sqrt_rn_f32_slowpath)
        /*0038*/ 	.word	0x00000000


	//----- nvinfo : EIATTR_FRAME_SIZE
	.align		4
.L_17:
        /*003c*/ 	.byte	0x04, 0x11
        /*003e*/ 	.short	(.L_19 - .L_18)
	.align		4
.L_18:
        /*0040*/ 	.word	index@(_Z11propagationiiii5Get2dIfLi192EE5Get3dIfLi192ELi192EEi)
        /*0044*/ 	.word	0x00000000


	//----- nvinfo : EIATTR_REGCOUNT
	.align		4
.L_19:
        /*0048*/ 	.byte	0x04, 0x2f
        /*004a*/ 	.short	(.L_21 - .L_20)
	.align		4
.L_20:
        /*004c*/ 	.word	index@(_Z22propagation_at_corners5Get3dIfLi192ELi192EE)
        /*0050*/ 	.word	0x0000000e


	//----- nvinfo : EIATTR_FRAME_SIZE
	.align		4
.L_21:
        /*0054*/ 	.byte	0x04, 0x11
        /*0056*/ 	.short	(.L_23 - .L_22)
	.align		4
.L_22:
        /*0058*/ 	.word	index@(_Z22propagation_at_corners5Get3dIfLi192ELi192EE)
        /*005c*/ 	.word	0x00000000


	//----- nvinfo : EIATTR_REGCOUNT
	.align		4
.L_23:
        /*0060*/ 	.byte	0x04, 0x2f
        /*0062*/ 	.short	(.L_25 - .L_24)
	.align		4
.L_24:
        /*0064*/ 	.word	index@(_Z14initial_signal5Get3dIfLi192ELi192EES_IfLi192ELi401EES1_S1_S1_i)
        /*0068*/ 	.word	0x00000016


	//----- nvinfo : EIATTR_FRAME_SIZE
	.align		4
.L_25:
        /*006c*/ 	.byte	0x04, 0x11
        /*006e*/ 	.short	(.L_27 - .L_26)
	.align		4
.L_26:
        /*0070*/ 	.word	index@(_Z14initial_signal5Get3dIfLi192ELi192EES_IfLi192ELi401EES1_S1_S1_i)
        /*0074*/ 	.word	0x00000000


	//----- nvinfo : EIATTR_REGCOUNT
	.align		4
.L_27:
        /*0078*/ 	.byte	0x04, 0x2f
        /*007a*/ 	.short	(.L_29 - .L_28)
	.align		4
.L_28:
        /*007c*/ 	.word	index@(_Z17difference_signal5Get3dIfLi192ELi192EES_IfLi192ELi401EES1_S1_S1_5Get2dIfLi192EES3_S3_S3_i)
        /*0080*/ 	.word	0x0000001a


	//----- nvinfo : EIATTR_FRAME_SIZE
	.align		4
.L_29:
        /*0084*/ 	.byte	0x04, 0x11
        /*0086*/ 	.short	(.L_31 - .L_30)
	.align		4
.L_30:
        /*0088*/ 	.word	index@(_Z17difference_signal5Get3dIfLi192ELi192EES_IfLi192ELi401EES1_S1_S1_5Get2dIfLi192EES3_S3_S3_i)
        /*008c*/ 	.word	0x00000000


	//----- nvinfo : EIATTR_REGCOUNT
	.align		4
.L_31:
        /*0090*/ 	.byte	0x04, 0x2f
        /*0092*/ 	.short	(.L_33 - .L_32)
	.align		4
.L_32:
        /*0094*/ 	.word	index@(_Z16backpropagation15Get3dIfLi192ELi192EE5Get2dIfLi192EEi)
        /*0098*/ 	.word	0x00000016


	//----- nvinfo : EIATTR_FRAME_SIZE
	.align		4
.L_33:
        /*009c*/ 	.byte	0x04, 0x11
        /*009e*/ 	.short	(.L_35 - .L_34)
	.align		4
.L_34:
        /*00a0*/ 	.word	index@($__internal_2_$__cuda_sm3x_div_rn_noftz_f32_slowpath)
        /*00a4*/ 	.word	0x00000000


	//----- nvinfo : EIATTR_FRAME_SIZE
	.align		4
.L_35:
        /*00a8*/ 	.byte	0x04, 0x11
        /*00aa*/ 	.short	(.L_37 - .L_36)
	.align		4
.L_36:
        /*00ac*/ 	.word	index@(_Z16backpropagation15Get3dIfLi192ELi192EE5Get2dIfLi192EEi)
        /*00b0*/ 	.word	0x00000000


	//----- nvinfo : EIATTR_REGCOUNT
	.align		4
.L_37:
        /*00b4*/ 	.byte	0x04, 0x2f
        /*00b6*/ 	.short	(.L_39 - .L_38)
	.align		4
.L_38:
        /*00b8*/ 	.word	index@(_Z16backpropagation25Get3dIfLi192ELi192EE5Get2dIfLi192EES2_S2_S2_i)
        /*00bc*/ 	.word	0x00000014


	//----- nvinfo : EIATTR_FRAME_SIZE
	.align		4
.L_39:
        /*00c0*/ 	.byte	0x04, 0x11
        /*00c2*/ 	.short	(.L_41 - .L_40)
	.align		4
.L_40:
        /*00c4*/ 	.word	index@(_Z16backpropagation25Get3dIfLi192ELi192EE5Get2dIfLi192EES2_S2_S2_i)
        /*00c8*/ 	.word	0x00000000


	//----- nvinfo : EIATTR_REGCOUNT
	.align		4
.L_41:
        /*00cc*/ 	.byte	0x04, 0x2f
        /*00ce*/ 	.short	(.L_43 - .L_42)
	.align		4
.L_42:
        /*00d0*/ 	.word	index@(_Z7laplace5Get3dIfLi192ELi192EES0_)
        /*00d4*/ 	.word	0x00000012


	//----- nvinfo : EIATTR_FRAME_SIZE
	.align		4
.L_43:
        /*00d8*/ 	.byte	0x04, 0x11
        /*00da*/ 	.short	(.L_45 - .L_44)
	.align		4
.L_44:
        /*00dc*/ 	.word	index@($__internal_1_$__cuda_sm3x_div_rn_noftz_f32_slowpath)
        /*00e0*/ 	.word	0x00000000


	//----- nvinfo : EIATTR_FRAME_SIZE
	.align		4
.L_45:
        /*00e4*/ 	.byte	0x04, 0x11
        /*00e6*/ 	.short	(.L_47 - .L_46)
	.align		4
.L_46:
        /*00e8*/ 	.word	index@(_Z7laplace5Get3dIfLi192ELi192EES0_)
        /*00ec*/ 	.word	0x00000000


	//----- nvinfo : EIATTR_REGCOUNT
	.align		4
.L_47:
        /*00f0*/ 	.byte	0x04, 0x2f
        /*00f2*/ 	.short	(.L_49 - .L_48)
	.align		4
.L_48:
        /*00f4*/ 	.word	index@(_Z15laplace_corners5Get3dIfLi192ELi192EES0_)
        /*00f8*/ 	.word	0x0000000e


	//----- nvinfo : EIATTR_FRAME_SIZE
	.align		4
.L_49:
        /*00fc*/ 	.byte	0x04, 0x11
        /*00fe*/ 	.short	(.L_51 - .L_50)
	.align		4
.L_50:
        /*0100*/ 	.word	index@(_Z15laplace_corners5Get3dIfLi192ELi192EES0_)
        /*0104*/ 	.word	0x00000000


	//----- nvinfo : EIATTR_REGCOUNT
	.align		4
.L_51:
        /*0108*/ 	.byte	0x04, 0x2f
        /*010a*/ 	.short	(.L_53 - .L_52)
	.align		4
.L_52:
        /*010c*/ 	.word	index@(_Z19update_differential5Get2dIfLi192EE5Get3dIfLi192ELi192EES2_S0_)
        /*0110*/ 	.word	0x00000012


	//----- nvinfo : EIATTR_FRAME_SIZE
	.align		4
.L_53:
        /*0114*/ 	.byte	0x04, 0x11
        /*0116*/ 	.short	(.L_55 - .L_54)
	.align		4
.L_54:
        /*0118*/ 	.word	index@($__internal_0_$__cuda_sm3x_div_rn_noftz_f32_slowpath)
        /*011c*/ 	.word	0x00000000


	//----- nvinfo : EIATTR_FRAME_SIZE
	.align		4
.L_55:
        /*0120*/ 	.byte	0x04, 0x11
        /*0122*/ 	.short	(.L_57 - .L_56)
	.align		4
.L_56:
        /*0124*/ 	.word	index@(_Z19update_differential5Get2dIfLi192EE5Get3dIfLi192ELi192EES2_S0_)
        /*0128*/ 	.word	0x00000000


	//----- nvinfo : EIATTR_REGCOUNT
	.align		4
.L_57:
        /*012c*/ 	.byte	0x04, 0x2f
        /*012e*/ 	.short	(.L_59 - .L_58)
	.align		4
.L_58:
        /*0130*/ 	.word	index@(_Z12update_field5Get2dIfLi192EES0_S0_S0_)
        /*0134*/ 	.word	0x00000010


	//----- nvinfo : EIATTR_FRAME_SIZE
	.align		4
.L_59:
        /*0138*/ 	.byte	0x04, 0x11
        /*013a*/ 	.short	(.L_61 - .L_60)
	.align		4
.L_60:
        /*013c*/ 	.word	index@(_Z12update_field5Get2dIfLi192EES0_S0_S0_)
        /*0140*/ 	.word	0x00000000


	//----- nvinfo : EIATTR_MIN_STACK_SIZE
	.align		4
.L_61:
        /*0144*/ 	.byte	0x04, 0x12
        /*0146*/ 	.short	(.L_63 - .L_62)
	.align		4
.L_62:
        /*0148*/ 	.word	index@(_Z12update_field5Get2dIfLi192EES0_S0_S0_)
        /*014c*/ 	.word	0x00000000


	//----- nvinfo : EIATTR_MIN_STACK_SIZE
	.align		4
.L_63:
        /*0150*/ 	.byte	0x04, 0x12
        /*0152*/ 	.short	(.L_65 - .L_64)
	.align		4
.L_64:
        /*0154*/ 	.word	index@(_Z19update_differential5Get2dIfLi192EE5Get3dIfLi192ELi192EES2_S0_)
        /*0158*/ 	.word	0x00000000


	//----- nvinfo : EIATTR_MIN_STACK_SIZE
	.align		4
.L_65:
        /*015c*/ 	.byte	0x04, 0x12
        /*015e*/ 	.short	(.L_67 - .L_66)
	.align		4
.L_66:
        /*0160*/ 	.word	index@(_Z15laplace_corners5Get3dIfLi192ELi192EES0_)
        /*0164*/ 	.word	0x00000000


	//----- nvinfo : EIATTR_MIN_STACK_SIZE
	.align		4
.L_67:
        /*0168*/ 	.byte	0x04, 0x12
        /*016a*/ 	.short	(.L_69 - .L_68)
	.align		4
.L_68:
        /*016c*/ 	.word	index@(_Z7laplace5Get3dIfLi192ELi192EES0_)
        /*0170*/ 	.word	0x00000000


	//----- nvinfo : EIATTR_MIN_STACK_SIZE
	.align		4
.L_69:
        /*0174*/ 	.byte	0x04, 0x12
        /*0176*/ 	.short	(.L_71 - .L_70)
	.align		4
.L_70:
        /*0178*/ 	.word	index@(_Z16backpropagation25Get3dIfLi192ELi192EE5Get2dIfLi192EES2_S2_S2_i)
        /*017c*/ 	.word	0x00000000


	//----- nvinfo : EIATTR_MIN_STACK_SIZE
	.align		4
.L_71:
        /*0180*/ 	.byte	0x04, 0x12
        /*0182*/ 	.short	(.L_73 - .L_72)
	.align		4
.L_72:
        /*0184*/ 	.word	index@(_Z16backpropagation15Get3dIfLi192ELi192EE5Get2dIfLi192EEi)
        /*0188*/ 	.word	0x00000000


	//----- nvinfo : EIATTR_MIN_STACK_SIZE
	.align		4
.L_73:
        /*018c*/ 	.byte	0x04, 0x12
        /*018e*/ 	.short	(.L_75 - .L_74)
	.align		4
.L_74:
        /*0190*/ 	.word	index@(_Z17difference_signal5Get3dIfLi192ELi192EES_IfLi192ELi401EES1_S1_S1_5Get2dIfLi192EES3_S3_S3_i)
        /*0194*/ 	.word	0x00000000


	//----- nvinfo : EIATTR_MIN_STACK_SIZE
	.align		4
.L_75:
        /*0198*/ 	.byte	0x04, 0x12
        /*019a*/ 	.short	(.L_77 - .L_76)
	.align		4
.L_76:
        /*019c*/ 	.word	index@(_Z14initial_signal5Get3dIfLi192ELi192EES_IfLi192ELi401EES1_S1_S1_i)
        /*01a0*/ 	.word	0x00000000


	//----- nvinfo : EIATTR_MIN_STACK_SIZE
	.align		4
.L_77:
        /*01a4*/ 	.byte	0x04, 0x12
        /*01a6*/ 	.short	(.L_79 - .L_78)
	.align		4
.L_78:
        /*01a8*/ 	.word	index@(_Z22propagation_at_corners5Get3dIfLi192ELi192EE)
        /*01ac*/ 	.word	0x00000000


	//----- nvinfo : EIATTR_MIN_STACK_SIZE
	.align		4
.L_79:
        /*01b0*/ 	.byte	0x04, 0x12
        /*01b2*/ 	.short	(.L_81 - .L_80)
	.align		4
.L_80:
        /*01b4*/ 	.word	index@(_Z11propagationiiii5Get2dIfLi192EE5Get3dIfLi192ELi192EEi)
        /*01b8*/ 	.word	0x00000000


	//----- nvinfo : EIATTR_MIN_STACK_SIZE
	.align		4
.L_81:
        /*01bc*/ 	.byte	0x04, 0x12
        /*01be*/ 	.short	(.L_83 - .L_82)
	.align		4
.L_82:
        /*01c0*/ 	.word	index@(_Z11field_setupPKfS0_5Get2dIfLi192EE)
        /*01c4*/ 	.word	0x00000000
.L_83:


//--------------------- .nv.compat                --------------------------
	.section	.nv.compat,"",@"SHT_CUDA_COMPAT_INFO"
	.align	4
        /*0000*/ 	.byte	0x02, 0x09, 0x00, 0x00, 0x02, 0x02, 0x01, 0x00, 0x02, 0x05, 0x05, 0x00, 0x03, 0x07, 0x01, 0x01
        /*0010*/ 	.byte	0x02, 0x03, 0x00, 0x00, 0x02, 0x06, 0x01, 0x00, 0x04, 0x0b, 0x08, 0x00, 0x01, 0x00, 0x00, 0x00
        /*0020*/ 	.byte	0x00, 0x00, 0x00, 0x00


//--------------------- .nv.info._Z12update_field5Get2dIfLi192EES0_S0_S0_ --------------------------
	.section	.nv.info._Z12update_field5Get2dIfLi192EES0_S0_S0_,"",@"SHT_CUDA_INFO"
	.sectionflags	@""
	.align	4


	//----- nvinfo : EIATTR_CUDA_API_VERSION
	.align		4
        /*0000*/ 	.byte	0x04, 0x37
        /*0002*/ 	.short	(.L_85 - .L_84)
.L_84:
        /*0004*/ 	.word	0x00000082


	//----- nvinfo : EIATTR_KPARAM_INFO
	.align		4
.L_85:
        /*0008*/ 	.byte	0x04, 0x17
        /*000a*/ 	.short	(.L_87 - .L_86)
.L_86:
        /*000c*/ 	.word	0x00000000
        /*0010*/ 	.short	0x0003
        /*0012*/ 	.short	0x0018
        /*0014*/ 	.byte	0x00, 0xf0, 0x21, 0x00


	//----- nvinfo : EIATTR_KPARAM_INFO
	.align		4
.L_87:
        /*0018*/ 	.byte	0x04, 0x17
        /*001a*/ 	.short	(.L_89 - .L_88)
.L_88:
        /*001c*/ 	.word	0x00000000
        /*0020*/ 	.short	0x0002
        /*0022*/ 	.short	0x0010
        /*0024*/ 	.byte	0x00, 0xf0, 0x21, 0x00


	//----- nvinfo : EIATTR_KPARAM_INFO
	.align		4
.L_89:
        /*0028*/ 	.byte	0x04, 0x17
        /*002a*/ 	.short	(.L_91 - .L_90)
.L_90:
        /*002c*/ 	.word	0x00000000
        /*0030*/ 	.short	0x0001
        /*0032*/ 	.short	0x0008
        /*0034*/ 	.byte	0x00, 0xf0, 0x21, 0x00


	//----- nvinfo : EIATTR_KPARAM_INFO
	.align		4
.L_91:
        /*0038*/ 	.byte	0x04, 0x17
        /*003a*/ 	.short	(.L_93 - .L_92)
.L_92:
        /*003c*/ 	.word	0x00000000
        /*0040*/ 	.short	0x0000
        /*0042*/ 	.short	0x0000
        /*0044*/ 	.byte	0x00, 0xf0, 0x21, 0x00


	//----- nvinfo : EIATTR_SPARSE_MMA_MASK
	.align		4
.L_93:
        /*0048*/ 	.byte	0x03, 0x50
        /*004a*/ 	.short	0x0000


	//----- nvinfo : EIATTR_MAXREG_COUNT
	.align		4
        /*004c*/ 	.byte	0x03, 0x1b
        /*004e*/ 	.short	0x00ff


	//----- nvinfo : EIATTR_MERCURY_ISA_VERSION
	.align		4
        /*0050*/ 	.byte	0x03, 0x5f
        /*0052*/ 	.short	0x0101


	//----- nvinfo : EIATTR_VRC_CTA_INIT_COUNT
	.align		4
        /*0054*/ 	.byte	0x02, 0x4a
	.zero		1
	.zero		1


	//----- nvinfo : EIATTR_EXIT_INSTR_OFFSETS
	.align		4
        /*0058*/ 	.byte	0x04, 0x1c
        /*005a*/ 	.short	(.L_95 - .L_94)


	//   ....[0]....
.L_94:
        /*005c*/ 	.word	0x000000b0


	//   ....[1]....
        /*0060*/ 	.word	0x00000210


	//----- nvinfo : EIATTR_CBANK_PARAM_SIZE
	.align		4
.L_95:
        /*0064*/ 	.byte	0x03, 0x19
        /*0066*/ 	.short	0x0020


	//----- nvinfo : EIATTR_PARAM_CBANK
	.align		4
        /*0068*/ 	.byte	0x04, 0x0a
        /*006a*/ 	.short	(.L_97 - .L_96)
	.align		4
.L_96:
        /*006c*/ 	.word	index@(.nv.constant0._Z12update_field5Get2dIfLi192EES0_S0_S0_)
        /*0070*/ 	.short	0x0380
        /*0072*/ 	.short	0x0020


	//----- nvinfo : EIATTR_SW_WAR
	.align		4
.L_97:
        /*0074*/ 	.byte	0x04, 0x36
        /*0076*/ 	.short	(.L_99 - .L_98)
.L_98:
        /*0078*/ 	.word	0x00000008
.L_99:


//--------------------- .nv.info._Z19update_differential5Get2dIfLi192EE5Get3dIfLi192ELi192EES2_S0_ --------------------------
	.section	.nv.info._Z19update_differential5Get2dIfLi192EE5Get3dIfLi192ELi192EES2_S0_,"",@"SHT_CUDA_INFO"
	.sectionflags	@""
	.align	4


	//----- nvinfo : EIATTR_CUDA_API_VERSION
	.align		4
        /*0000*/ 	.byte	0x04, 0x37
        /*0002*/ 	.short	(.L_101 - .L_100)
.L_100:
        /*0004*/ 	.word	0x00000082


	//----- nvinfo : EIATTR_KPARAM_INFO
	.align		4
.L_101:
        /*0008*/ 	.byte	0x04, 0x17
        /*000a*/ 	.short	(.L_103 - .L_102)
.L_102:
        /*000c*/ 	.word	0x00000000
        /*0010*/ 	.short	0x0003
        /*0012*/ 	.short	0x0018
        /*0014*/ 	.byte	0x00, 0xf0, 0x21, 0x00


	//----- nvinfo : EIATTR_KPARAM_INFO
	.align		4
.L_103:
        /*0018*/ 	.byte	0x04, 0x17
        /*001a*/ 	.short	(.L_105 - .L_104)
.L_104:
        /*001c*/ 	.word	0x00000000
        /*0020*/ 	.short	0x0002
        /*0022*/ 	.short	0x0010
        /*0024*/ 	.byte	0x00, 0xf0, 0x21, 0x00


	//----- nvinfo : EIATTR_KPARAM_INFO
	.align		4
.L_105:
        /*0028*/ 	.byte	0x04, 0x17
        /*002a*/ 	.short	(.L_107 - .L_106)
.L_106:
        /*002c*/ 	.word	0x00000000
        /*0030*/ 	.short	0x0001
        /*0032*/ 	.short	0x0008
        /*0034*/ 	.byte	0x00, 0xf0, 0x21, 0x00


	//----- nvinfo : EIATTR_KPARAM_INFO
	.align		4
.L_107:
        /*0038*/ 	.byte	0x04, 0x17
        /*003a*/ 	.short	(.L_109 - .L_108)
.L_108:
        /*003c*/ 	.word	0x00000000
        /*0040*/ 	.short	0x0000
        /*0042*/ 	.short	0x0000
        /*0044*/ 	.byte	0x00, 0xf0, 0x21, 0x00


	//----- nvinfo : EIATTR_SPARSE_MMA_MASK
	.align		4
.L_109:
        /*0048*/ 	.byte	0x03, 0x50
        /*004a*/ 	.short	0x0000


	//----- nvinfo : EIATTR_MAXREG_COUNT
	.align		4
        /*004c*/ 	.byte	0x03, 0x1b
        /*004e*/ 	.short	0x00ff


	//----- nvinfo : EIATTR_MERCURY_ISA_VERSION
	.align		4
        /*0050*/ 	.byte	0x03, 0x5f
        /*0052*/ 	.short	0x0101


	//----- nvinfo : EIATTR_VRC_CTA_INIT_COUNT
	.align		4
        /*0054*/ 	.byte	0x02, 0x4a
	.zero		1
	.zero		1


	//----- nvinfo : EIATTR_EXIT_INSTR_OFFSETS
	.align		4
        /*0058*/ 	.byte	0x04, 0x1c
        /*005a*/ 	.short	(.L_111 - .L_110)


	//   ....[0]....
.L_110:
        /*005c*/ 	.word	0x00000100


	//   ....[1]....
        /*0060*/ 	.word	0x00000350


	//----- nvinfo : EIATTR_CRS_STACK_SIZE
	.align		4
.L_111:
        /*0064*/ 	.byte	0x04, 0x1e
        /*0066*/ 	.short	(.L_113 - .L_112)
.L_112:
        /*0068*/ 	.word	0x00000000


	//----- nvinfo : EIATTR_CBANK_PARAM_SIZE
	.align		4
.L_113:
        /*006c*/ 	.byte	0x03, 0x19
        /*006e*/ 	.short	0x0020


	//----- nvinfo : EIATTR_PARAM_CBANK
	.align		4
        /*0070*/ 	.byte	0x04, 0x0a
        /*0072*/ 	.short	(.L_115 - .L_114)
	.align		4
.L_114:
        /*0074*/ 	.word	index@(.nv.constant0._Z19update_differential5Get2dIfLi192EE5Get3dIfLi192ELi192EES2_S0_)
        /*0078*/ 	.short	0x0380
        /*007a*/ 	.short	0x0020


	//----- nvinfo : EIATTR_SW_WAR
	.align		4
.L_115:
        /*007c*/ 	.byte	0x04, 0x36
        /*007e*/ 	.short	(.L_117 - .L_116)
.L_116:
        /*0080*/ 	.word	0x00000008
.L_117:


//--------------------- .nv.info._Z15laplace_corners5Get3dIfLi192ELi192EES0_ --------------------------
	.section	.nv.info._Z15laplace_corners5Get3dIfLi192ELi192EES0_,"",@"SHT_CUDA_INFO"
	.sectionflags	@""
	.align	4


	//----- nvinfo : EIATTR_CUDA_API_VERSION
	.align		4
        /*0000*/ 	.byte	0x04, 0x37
        /*0002*/ 	.short	(.L_119 - .L_118)
.L_118:
        /*0004*/ 	.word	0x00000082


	//----- nvinfo : EIATTR_KPARAM_INFO
	.align		4
.L_119:
        /*0008*/ 	.byte	0x04, 0x17
        /*000a*/ 	.short	(.L_121 - .L_120)
.L_120:
        /*000c*/ 	.word	0x00000000
        /*0010*/ 	.short	0x0001
        /*0012*/ 	.short	0x0008
        /*0014*/ 	.byte	0x00, 0xf0, 0x21, 0x00


	//----- nvinfo : EIATTR_KPARAM_INFO
	.align		4
.L_121:
        /*0018*/ 	.byte	0x04, 0x17
        /*001a*/ 	.short	(.L_123 - .L_122)
.L_122:
        /*001c*/ 	.word	0x00000000
        /*0020*/ 	.short	0x0000
        /*0022*/ 	.short	0x0000
        /*0024*/ 	.byte	0x00, 0xf0, 0x21, 0x00


	//----- nvinfo : EIATTR_SPARSE_MMA_MASK
	.align		4
.L_123:
        /*0028*/ 	.byte	0x03, 0x50
        /*002a*/ 	.short	0x0000


	//----- nvinfo : EIATTR_MAXREG_COUNT
	.align		4
        /*002c*/ 	.byte	0x03, 0x1b
        /*002e*/ 	.short	0x00ff


	//----- nvinfo : EIATTR_MERCURY_ISA_VERSION
	.align		4
        /*0030*/ 	.byte	0x03, 0x5f
        /*0032*/ 	.short	0x0101


	//----- nvinfo : EIATTR_VRC_CTA_INIT_COUNT
	.align		4
        /*0034*/ 	.byte	0x02, 0x4a
	.zero		1
	.zero		1


	//----- nvinfo : EIATTR_EXIT_INSTR_OFFSETS
	.align		4
        /*0038*/ 	.byte	0x04, 0x1c
        /*003a*/ 	.short	(.L_125 - .L_124)


	//   ....[0]....
.L_124:
        /*003c*/ 	.word	0x00000060


	//   ....[1]....
        /*0040*/ 	.word	0x000001f0


	//----- nvinfo : EIATTR_CBANK_PARAM_SIZE
	.align		4
.L_125:
        /*0044*/ 	.byte	0x03, 0x19
        /*0046*/ 	.short	0x0010


	//----- nvinfo : EIATTR_PARAM_CBANK
	.align		4
        /*0048*/ 	.byte	0x04, 0x0a
        /*004a*/ 	.short	(.L_127 - .L_126)
	.align		4
.L_126:
        /*004c*/ 	.word	index@(.nv.constant0._Z15laplace_corners5Get3dIfLi192ELi192EES0_)
        /*0050*/ 	.short	0x0380
        /*0052*/ 	.short	0x0010


	//----- nvinfo : EIATTR_SW_WAR
	.align		4
.L_127:
        /*0054*/ 	.byte	0x04, 0x36
        /*0056*/ 	.short	(.L_129 - .L_128)
.L_128:
        /*0058*/ 	.word	0x00000008
.L_129:


//--------------------- .nv.info._Z7laplace5Get3dIfLi192ELi192EES0_ --------------------------
	.section	.nv.info._Z7laplace5Get3dIfLi192ELi192EES0_,"",@"SHT_CUDA_INFO"
	.sectionflags	@""
	.align	4


	//----- nvinfo : EIATTR_CUDA_API_VERSION
	.align		4
        /*0000*/ 	.byte	0x04, 0x37
        /*0002*/ 	.short	(.L_131 - .L_130)
.L_130:
        /*0004*/ 	.word	0x00000082


	//----- nvinfo : EIATTR_KPARAM_INFO
	.align		4
.L_131:
        /*0008*/ 	.byte	0x04, 0x17
        /*000a*/ 	.short	(.L_133 - .L_132)
.L_132:
        /*000c*/ 	.word	0x00000000
        /*0010*/ 	.short	0x0001
        /*0012*/ 	.short	0x0008
        /*0014*/ 	.byte	0x00, 0xf0, 0x21, 0x00


	//----- nvinfo : EIATTR_KPARAM_INFO
	.align		4
.L_133:
        /*0018*/ 	.byte	0x04, 0x17
        /*001a*/ 	.short	(.L_135 - .L_134)
.L_134:
        /*001c*/ 	.word	0x00000000
        /*0020*/ 	.short	0x0000
        /*0022*/ 	.short	0x0000
        /*0024*/ 	.byte	0x00, 0xf0, 0x21, 0x00


	//----- nvinfo : EIATTR_SPARSE_MMA_MASK
	.align		4
.L_135:
        /*0028*/ 	.byte	0x03, 0x50
        /*002a*/ 	.short	0x0000


	//----- nvinfo : EIATTR_MAXREG_COUNT
	.align		4
        /*002c*/ 	.byte	0x03, 0x1b
        /*002e*/ 	.short	0x00ff


	//----- nvinfo : EIATTR_MERCURY_ISA_VERSION
	.align		4
        /*0030*/ 	.byte	0x03, 0x5f
        /*0032*/ 	.short	0x0101


	//----- nvinfo : EIATTR_VRC_CTA_INIT_COUNT
	.align		4
        /*0034*/ 	.byte	0x02, 0x4a
	.zero		1
	.zero		1


	//----- nvinfo : EIATTR_EXIT_INSTR_OFFSETS
	.align		4
        /*0038*/ 	.byte	0x04, 0x1c
        /*003a*/ 	.short	(.L_137 - .L_136)


	//   ....[0]....
.L_136:
        /*003c*/ 	.word	0x00000100


	//   ....[1]....
        /*0040*/ 	.word	0x00000550


	//----- nvinfo : EIATTR_CRS_STACK_SIZE
	.align		4
.L_137:
        /*0044*/ 	.byte	0x04, 0x1e
        /*0046*/ 	.short	(.L_139 - .L_138)
.L_138:
        /*0048*/ 	.word	0x00000000


	//----- nvinfo : EIATTR_CBANK_PARAM_SIZE
	.align		4
.L_139:
        /*004c*/ 	.byte	0x03, 0x19
        /*004e*/ 	.short	0x0010


	//----- nvinfo : EIATTR_PARAM_CBANK
	.align		4
        /*0050*/ 	.byte	0x04, 0x0a
        /*0052*/ 	.short	(.L_141 - .L_140)
	.align		4
.L_140:
        /*0054*/ 	.word	index@(.nv.constant0._Z7laplace5Get3dIfLi192ELi192EES0_)
        /*0058*/ 	.short	0x0380
        /*005a*/ 	.short	0x0010


	//----- nvinfo : EIATTR_SW_WAR
	.align		4
.L_141:
        /*005c*/ 	.byte	0x04, 0x36
        /*005e*/ 	.short	(.L_143 - .L_142)
.L_142:
        /*0060*/ 	.word	0x00000008
.L_143:


//--------------------- .nv.info._Z16backpropagation25Get3dIfLi192ELi192EE5Get2dIfLi192EES2_S2_S2_i --------------------------
	.section	.nv.info._Z16backpropagation25Get3dIfLi192ELi192EE5Get2dIfLi192EES2_S2_S2_i,"",@"SHT_CUDA_INFO"
	.sectionflags	@""
	.align	4


	//----- nvinfo : EIATTR_CUDA_API_VERSION
	.align		4
        /*0000*/ 	.byte	0x04, 0x37
        /*0002*/ 	.short	(.L_145 - .L_144)
.L_144:
        /*0004*/ 	.word	0x00000082


	//----- nvinfo : EIATTR_KPARAM_INFO
	.align		4
.L_145:
        /*0008*/ 	.byte	0x04, 0x17
        /*000a*/ 	.short	(.L_147 - .L_146)
.L_146:
        /*000c*/ 	.word	0x00000000
        /*0010*/ 	.short	0x0005
        /*0012*/ 	.short	0x0028
        /*0014*/ 	.byte	0x00, 0xf0, 0x11, 0x00


	//----- nvinfo : EIATTR_KPARAM_INFO
	.align		4
.L_147:
        /*0018*/ 	.byte	0x04, 0x17
        /*001a*/ 	.short	(.L_149 - .L_148)
.L_148:
        /*001c*/ 	.word	0x00000000
        /*0020*/ 	.short	0x0004
        /*0022*/ 	.short	0x0020
        /*0024*/ 	.byte	0x00, 0xf0, 0x21, 0x00


	//----- nvinfo : EIATTR_KPARAM_INFO
	.align		4
.L_149:
        /*0028*/ 	.byte	0x04, 0x17
        /*002a*/ 	.short	(.L_151 - .L_150)
.L_150:
        /*002c*/ 	.word	0x00000000
        /*0030*/ 	.short	0x0003
        /*0032*/ 	.short	0x0018
        /*0034*/ 	.byte	0x00, 0xf0, 0x21, 0x00


	//----- nvinfo : EIATTR_KPARAM_INFO
	.align		4
.L_151:
        /*0038*/ 	.byte	0x04, 0x17
        /*003a*/ 	.short	(.L_153 - .L_152)
.L_152:
        /*003c*/ 	.word	0x00000000
        /*0040*/ 	.short	0x0002
        /*0042*/ 	.short	0x0010
        /*0044*/ 	.byte	0x00, 0xf0, 0x21, 0x00


	//----- nvinfo : EIATTR_KPARAM_INFO
	.align		4
.L_153:
        /*0048*/ 	.byte	0x04, 0x17
        /*004a*/ 	.short	(.L_155 - .L_154)
.L_154:
        /*004c*/ 	.word	0x00000000
        /*0050*/ 	.short	0x0001
        /*0052*/ 	.short	0x0008
        /*0054*/ 	.byte	0x00, 0xf0, 0x21, 0x00


	//----- nvinfo : EIATTR_KPARAM_INFO
	.align		4
.L_155:
        /*0058*/ 	.byte	0x04, 0x17
        /*005a*/ 	.short	(.L_157 - .L_156)
.L_156:
        /*005c*/ 	.word	0x00000000
        /*0060*/ 	.short	0x0000
        /*0062*/ 	.short	0x0000
        /*0064*/ 	.byte	0x00, 0xf0, 0x21, 0x00


	//----- nvinfo : EIATTR_SPARSE_MMA_MASK
	.align		4
.L_157:
        /*0068*/ 	.byte	0x03, 0x50
        /*006a*/ 	.short	0x0000


	//----- nvinfo : EIATTR_MAXREG_COUNT
	.align		4
        /*006c*/ 	.byte	0x03, 0x1b
        /*006e*/ 	.short	0x00ff


	//----- nvinfo : EIATTR_MERCURY_ISA_VERSION
	.align		4
        /*0070*/ 	.byte	0x03, 0x5f
        /*0072*/ 	.short	0x0101


	//----- nvinfo : EIATTR_VRC_CTA_INIT_COUNT
	.align		4
        /*0074*/ 	.byte	0x02, 0x4a
	.zero		1
	.zero		1


	//----- nvinfo : EIATTR_EXIT_INSTR_OFFSETS
	.align		4
        /*0078*/ 	.byte	0x04, 0x1c
        /*007a*/ 	.short	(.L_159 - .L_158)


	//   ....[0]....
.L_158:
        /*007c*/ 	.word	0x00000510


	//   ....[1]....
        /*0080*/ 	.word	0x00000530


	//   ....[2]....
        /*0084*/ 	.word	0x000006a0


	//----- nvinfo : EIATTR_CRS_STACK_SIZE
	.align		4
.L_159:
        /*0088*/ 	.byte	0x04, 0x1e
        /*008a*/ 	.short	(.L_161 - .L_160)
.L_160:
        /*008c*/ 	.word	0x00000000


	//----- nvinfo : EIATTR_CBANK_PARAM_SIZE
	.align		4
.L_161:
        /*0090*/ 	.byte	0x03, 0x19
        /*0092*/ 	.short	0x002c


	//----- nvinfo : EIATTR_PARAM_CBANK
	.align		4
        /*0094*/ 	.byte	0x04, 0x0a
        /*0096*/ 	.short	(.L_163 - .L_162)
	.align		4
.L_162:
        /*0098*/ 	.word	index@(.nv.constant0._Z16backpropagation25Get3dIfLi192ELi192EE5Get2dIfLi192EES2_S2_S2_i)
        /*009c*/ 	.short	0x0380
        /*009e*/ 	.short	0x002c


	//----- nvinfo : EIATTR_SW_WAR
	.align		4
.L_163:
        /*00a0*/ 	.byte	0x04, 0x36
        /*00a2*/ 	.short	(.L_165 - .L_164)
.L_164:
        /*00a4*/ 	.word	0x00000008
.L_165:


//--------------------- .nv.info._Z16backpropagation15Get3dIfLi192ELi192EE5Get2dIfLi192EEi --------------------------
	.section	.nv.info._Z16backpropagation15Get3dIfLi192ELi192EE5Get2dIfLi192EEi,"",@"SHT_CUDA_INFO"
	.sectionflags	@""
	.align	4


	//----- nvinfo : EIATTR_CUDA_API_VERSION
	.align		4
        /*0000*/ 	.byte	0x04, 0x37
        /*0002*/ 	.short	(.L_167 - .L_166)
.L_166:
        /*0004*/ 	.word	0x00000082


	//----- nvinfo : EIATTR_KPARAM_INFO
	.align		4
.L_167:
        /*0008*/ 	.byte	0x04, 0x17
        /*000a*/ 	.short	(.L_169 - .L_168)
.L_168:
        /*000c*/ 	.word	0x00000000
        /*0010*/ 	.short	0x0002
        /*0012*/ 	.short	0x0010
        /*0014*/ 	.byte	0x00, 0xf0, 0x11, 0x00


	//----- nvinfo : EIATTR_KPARAM_INFO
	.align		4
.L_169:
        /*0018*/ 	.byte	0x04, 0x17
        /*001a*/ 	.short	(.L_171 - .L_170)
.L_170:
        /*001c*/ 	.word	0x00000000
        /*0020*/ 	.short	0x0001
        /*0022*/ 	.short	0x0008
        /*0024*/ 	.byte	0x00, 0xf0, 0x21, 0x00


	//----- nvinfo : EIATTR_KPARAM_INFO
	.align		4
.L_171:
        /*0028*/ 	.byte	0x04, 0x17
        /*002a*/ 	.short	(.L_173 - .L_172)
.L_172:
        /*002c*/ 	.word	0x00000000
        /*0030*/ 	.short	0x0000
        /*0032*/ 	.short	0x0000
        /*0034*/ 	.byte	0x00, 0xf0, 0x21, 0x00


	//----- nvinfo : EIATTR_SPARSE_MMA_MASK
	.align		4
.L_173:
        /*0038*/ 	.byte	0x03, 0x50
        /*003a*/ 	.short	0x0000


	//----- nvinfo : EIATTR_MAXREG_COUNT
	.align		4
        /*003c*/ 	.byte	0x03, 0x1b
        /*003e*/ 	.short	0x00ff


	//----- nvinfo : EIATTR_MERCURY_ISA_VERSION
	.align		4
        /*0040*/ 	.byte	0x03, 0x5f
        /*0042*/ 	.short	0x0101


	//----- nvinfo : EIATTR_VRC_CTA_INIT_COUNT
	.align		4
        /*0044*/ 	.byte	0x02, 0x4a
	.zero		1
	.zero		1


	//----- nvinfo : EIATTR_EXIT_INSTR_OFFSETS
	.align		4
        /*0048*/ 	.byte	0x04, 0x1c
        /*004a*/ 	.short	(.L_175 - .L_174)


	//   ....[0]....
.L_174:
        /*004c*/ 	.word	0x000000c0


	//   ....[1]....
        /*0050*/ 	.word	0x000004b0


	//----- nvinfo : EIATTR_CRS_STACK_SIZE
	.align		4
.L_175:
        /*0054*/ 	.byte	0x04, 0x1e
        /*0056*/ 	.short	(.L_177 - .L_176)
.L_176:
        /*0058*/ 	.word	0x00000000


	//----- nvinfo : EIATTR_CBANK_PARAM_SIZE
	.align		4
.L_177:
        /*005c*/ 	.byte	0x03, 0x19
        /*005e*/ 	.short	0x0014


	//----- nvinfo : EIATTR_PARAM_CBANK
	.align		4
        /*0060*/ 	.byte	0x04, 0x0a
        /*0062*/ 	.short	(.L_179 - .L_178)
	.align		4
.L_178:
        /*0064*/ 	.word	index@(.nv.constant0._Z16backpropagation15Get3dIfLi192ELi192EE5Get2dIfLi192EEi)
        /*0068*/ 	.short	0x0380
        /*006a*/ 	.short	0x0014


	//----- nvinfo : EIATTR_SW_WAR
	.align		4
.L_179:
        /*006c*/ 	.byte	0x04, 0x36
        /*006e*/ 	.short	(.L_181 - .L_180)
.L_180:
        /*0070*/ 	.word	0x00000008
.L_181:


//--------------------- .nv.info._Z17difference_signal5Get3dIfLi192ELi192EES_IfLi192ELi401EES1_S1_S1_5Get2dIfLi192EES3_S3_S3_i --------------------------
	.section	.nv.info._Z17difference_signal5Get3dIfLi192ELi192EES_IfLi192ELi401EES1_S1_S1_5Get2dIfLi192EES3_S3_S3_i,"",@"SHT_CUDA_INFO"
	.sectionflags	@""
	.align	4


	//----- nvinfo : EIATTR_CUDA_API_VERSION
	.align		4
        /*0000*/ 	.byte	0x04, 0x37
        /*0002*/ 	.short	(.L_183 - .L_182)
.L_182:
        /*0004*/ 	.word	0x00000082


	//----- nvinfo : EIATTR_KPARAM_INFO
	.align		4
.L_183:
        /*0008*/ 	.byte	0x04, 0x17
        /*000a*/ 	.short	(.L_185 - .L_184)
.L_184:
        /*000c*/ 	.word	0x00000000
        /*0010*/ 	.short	0x0009
        /*0012*/ 	.short	0x0048
        /*0014*/ 	.byte	0x00, 0xf0, 0x11, 0x00


	//----- nvinfo : EIATTR_KPARAM_INFO
	.align		4
.L_185:
        /*0018*/ 	.byte	0x04, 0x17
        /*001a*/ 	.short	(.L_187 - .L_186)
.L_186:
        /*001c*/ 	.word	0x00000000
        /*0020*/ 	.short	0x0008
        /*0022*/ 	.short	0x0040
        /*0024*/ 	.byte	0x00, 0xf0, 0x21, 0x00


	//----- nvinfo : EIATTR_KPARAM_INFO
	.align		4
.L_187:
        /*0028*/ 	.byte	0x04, 0x17
        /*002a*/ 	.short	(.L_189 - .L_188)
.L_188:
        /*002c*/ 	.word	0x00000000
        /*0030*/ 	.short	0x0007
        /*0032*/ 	.short	0x0038
        /*0034*/ 	.byte	0x00, 0xf0, 0x21, 0x00


	//----- nvinfo : EIATTR_KPARAM_INFO
	.align		4
.L_189:
        /*0038*/ 	.byte	0x04, 0x17
        /*003a*/ 	.short	(.L_191 - .L_190)
.L_190:
        /*003c*/ 	.word	0x00000000
        /*0040*/ 	.short	0x0006
        /*0042*/ 	.short	0x0030
        /*0044*/ 	.byte	0x00, 0xf0, 0x21, 0x00


	//----- nvinfo : EIATTR_KPARAM_INFO
	.align		4
.L_191:
        /*0048*/ 	.byte	0x04, 0x17
        /*004a*/ 	.short	(.L_193 - .L_192)
.L_192:
        /*004c*/ 	.word	0x00000000
        /*0050*/ 	.short	0x0005
        /*0052*/ 	.short	0x0028
        /*0054*/ 	.byte	0x00, 0xf0, 0x21, 0x00


	//----- nvinfo : EIATTR_KPARAM_INFO
	.align		4
.L_193:
        /*0058*/ 	.byte	0x04, 0x17
        /*005a*/ 	.short	(.L_195 - .L_194)
.L_194:
        /*005c*/ 	.word	0x00000000
        /*0060*/ 	.short	0x0004
        /*0062*/ 	.short	0x0020
        /*0064*/ 	.byte	0x00, 0xf0, 0x21, 0x00


	//----- nvinfo : EIATTR_KPARAM_INFO
	.align		4
.L_195:
        /*0068*/ 	.byte	0x04, 0x17
        /*006a*/ 	.short	(.L_197 - .L_196)
.L_196:
        /*006c*/ 	.word	0x00000000
        /*0070*/ 	.short	0x0003
        /*0072*/ 	.short	0x0018
        /*0074*/ 	.byte	0x00, 0xf0, 0x21, 0x00


	//----- nvinfo : EIATTR_KPARAM_INFO
	.align		4
.L_197:
        /*0078*/ 	.byte	0x04, 0x17
        /*007a*/ 	.short	(.L_199 - .L_198)
.L_198:
        /*007c*/ 	.word	0x00000000
        /*0080*/ 	.short	0x0002
        /*0082*/ 	.short	0x0010
        /*0084*/ 	.byte	0x00, 0xf0, 0x21, 0x00


	//----- nvinfo : EIATTR_KPARAM_INFO
	.align		4
.L_199:
        /*0088*/ 	.byte	0x04, 0x17
        /*008a*/ 	.short	(.L_201 - .L_200)
.L_200:
        /*008c*/ 	.word	0x00000000
        /*0090*/ 	.short	0x0001
        /*0092*/ 	.short	0x0008
        /*0094*/ 	.byte	0x00, 0xf0, 0x21, 0x00


	//----- nvinfo : EIATTR_KPARAM_INFO
	.align		4
.L_201:
        /*0098*/ 	.byte	0x04, 0x17
        /*009a*/ 	.short	(.L_203 - .L_202)
.L_202:
        /*009c*/ 	.word	0x00000000
        /*00a0*/ 	.short	0x0000
        /*00a2*/ 	.short	0x0000
        /*00a4*/ 	.byte	0x00, 0xf0, 0x21, 0x00


	//----- nvinfo : EIATTR_SPARSE_MMA_MASK
	.align		4
.L_203:
        /*00a8*/ 	.byte	0x03, 0x50
        /*00aa*/ 	.short	0x0000


	//----- nvinfo : EIATTR_MAXREG_COUNT
	.align		4
        /*00ac*/ 	.byte	0x03, 0x1b
        /*00ae*/ 	.short	0x00ff


	//----- nvinfo : EIATTR_MERCURY_ISA_VERSION
	.align		4
        /*00b0*/ 	.byte	0x03, 0x5f
        /*00b2*/ 	.short	0x0101


	//----- nvinfo : EIATTR_VRC_CTA_INIT_COUNT
	.align		4
        /*00b4*/ 	.byte	0x02, 0x4a
	.zero		1
	.zero		1


	//----- nvinfo : EIATTR_EXIT_INSTR_OFFSETS
	.align		4
        /*00b8*/ 	.byte	0x04, 0x1c
        /*00ba*/ 	.short	(.L_205 - .L_204)


	//   ....[0]....
.L_204:
        /*00bc*/ 	.word	0x000002e0


	//----- nvinfo : EIATTR_CBANK_PARAM_SIZE
	.align		4
.L_205:
        /*00c0*/ 	.byte	0x03, 0x19
        /*00c2*/ 	.short	0x004c


	//----- nvinfo : EIATTR_PARAM_CBANK
	.align		4
        /*00c4*/ 	.byte	0x04, 0x0a
        /*00c6*/ 	.short	(.L_207 - .L_206)
	.align		4
.L_206:
        /*00c8*/ 	.word	index@(.nv.constant0._Z17difference_signal5Get3dIfLi192ELi192EES_IfLi192ELi401EES1_S1_S1_5Get2dIfLi192EES3_S3_S3_i)
        /*00cc*/ 	.short	0x0380
        /*00ce*/ 	.short	0x004c


	//----- nvinfo : EIATTR_SW_WAR
	.align		4
.L_207:
        /*00d0*/ 	.byte	0x04, 0x36
        /*00d2*/ 	.short	(.L_209 - .L_208)
.L_208:
        /*00d4*/ 	.word	0x00000008
.L_209:


//--------------------- .nv.info._Z14initial_signal5Get3dIfLi192ELi192EES_IfLi192ELi401EES1_S1_S1_i --------------------------
	.section	.nv.info._Z14initial_signal5Get3dIfLi192ELi192EES_IfLi192ELi401EES1_S1_S1_i,"",@"SHT_CUDA_INFO"
	.sectionflags	@""
	.align	4


	//----- nvinfo : EIATTR_CUDA_API_VERSION
	.align		4
        /*0000*/ 	.byte	0x04, 0x37
        /*0002*/ 	.short	(.L_211 - .L_210)
.L_210:
        /*0004*/ 	.word	0x00000082


	//----- nvinfo : EIATTR_KPARAM_INFO
	.align		4
.L_211:
        /*0008*/ 	.byte	0x04, 0x17
        /*000a*/ 	.short	(.L_213 - .L_212)
.L_212:
        /*000c*/ 	.word	0x00000000
        /*0010*/ 	.short	0x0005
        /*0012*/ 	.short	0x0028
        /*0014*/ 	.byte	0x00, 0xf0, 0x11, 0x00


	//----- nvinfo : EIATTR_KPARAM_INFO
	.align		4
.L_213:
        /*0018*/ 	.byte	0x04, 0x17
        /*001a*/ 	.short	(.L_215 - .L_214)
.L_214:
        /*001c*/ 	.word	0x00000000
        /*0020*/ 	.short	0x0004
        /*0022*/ 	.short	0x0020
        /*0024*/ 	.byte	0x00, 0xf0, 0x21, 0x00


	//----- nvinfo : EIATTR_KPARAM_INFO
	.align		4
.L_215:
        /*0028*/ 	.byte	0x04, 0x17
        /*002a*/ 	.short	(.L_217 - .L_216)
.L_216:
        /*002c*/ 	.word	0x00000000
        /*0030*/ 	.short	0x0003
        /*0032*/ 	.short	0x0018
        /*0034*/ 	.byte	0x00, 0xf0, 0x21, 0x00


	//----- nvinfo : EIATTR_KPARAM_INFO
	.align		4
.L_217:
        /*0038*/ 	.byte	0x04, 0x17
        /*003a*/ 	.short	(.L_219 - .L_218)
.L_218:
        /*003c*/ 	.word	0x00000000
        /*0040*/ 	.short	0x0002
        /*0042*/ 	.short	0x0010
        /*0044*/ 	.byte	0x00, 0xf0, 0x21, 0x00


	//----- nvinfo : EIATTR_KPARAM_INFO
	.align		4
.L_219:
        /*0048*/ 	.byte	0x04, 0x17
        /*004a*/ 	.short	(.L_221 - .L_220)
.L_220:
        /*004c*/ 	.word	0x00000000
        /*0050*/ 	.short	0x0001
        /*0052*/ 	.short	0x0008
        /*0054*/ 	.byte	0x00, 0xf0, 0x21, 0x00


	//----- nvinfo : EIATTR_KPARAM_INFO
	.align		4
.L_221:
        /*0058*/ 	.byte	0x04, 0x17
        /*005a*/ 	.short	(.L_223 - .L_222)
.L_222:
        /*005c*/ 	.word	0x00000000
        /*0060*/ 	.short	0x0000
        /*0062*/ 	.short	0x0000
        /*0064*/ 	.byte	0x00, 0xf0, 0x21, 0x00


	//----- nvinfo : EIATTR_SPARSE_MMA_MASK
	.align		4
.L_223:
        /*0068*/ 	.byte	0x03, 0x50
        /*006a*/ 	.short	0x0000


	//----- nvinfo : EIATTR_MAXREG_COUNT
	.align		4
        /*006c*/ 	.byte	0x03, 0x1b
        /*006e*/ 	.short	0x00ff


	//----- nvinfo : EIATTR_MERCURY_ISA_VERSION
	.align		4
        /*0070*/ 	.byte	0x03, 0x5f
        /*0072*/ 	.short	0x0101


	//----- nvinfo : EIATTR_VRC_CTA_INIT_COUNT
	.align		4
        /*0074*/ 	.byte	0x02, 0x4a
	.zero		1
	.zero		1


	//----- nvinfo : EIATTR_EXIT_INSTR_OFFSETS
	.align		4
        /*0078*/ 	.byte	0x04, 0x1c
        /*007a*/ 	.short	(.L_225 - .L_224)


	//   ....[0]....
.L_224:
        /*007c*/ 	.word	0x000001e0


	//----- nvinfo : EIATTR_CBANK_PARAM_SIZE
	.align		4
.L_225:
        /*0080*/ 	.byte	0x03, 0x19
        /*0082*/ 	.short	0x002c


	//----- nvinfo : EIATTR_PARAM_CBANK
	.align		4
        /*0084*/ 	.byte	0x04, 0x0a
        /*0086*/ 	.short	(.L_227 - .L_226)
	.align		4
.L_226:
        /*0088*/ 	.word	index@(.nv.constant0._Z14initial_signal5Get3dIfLi192ELi192EES_IfLi192ELi401EES1_S1_S1_i)
        /*008c*/ 	.short	0x0380
        /*008e*/ 	.short	0x002c


	//----- nvinfo : EIATTR_SW_WAR
	.align		4
.L_227:
        /*0090*/ 	.byte	0x04, 0x36
        /*0092*/ 	.short	(.L_229 - .L_228)
.L_228:
        /*0094*/ 	.word	0x00000008
.L_229:


//--------------------- .nv.info._Z22propagation_at_corners5Get3dIfLi192ELi192EE --------------------------
	.section	.nv.info._Z22propagation_at_corners5Get3dIfLi192ELi192EE,"",@"SHT_CUDA_INFO"
	.sectionflags	@""
	.align	4


	//----- nvinfo : EIATTR_CUDA_API_VERSION
	.align		4
        /*0000*/ 	.byte	0x04, 0x37
        /*0002*/ 	.short	(.L_231 - .L_230)
.L_230:
        /*0004*/ 	.word	0x00000082


	//----- nvinfo : EIATTR_KPARAM_INFO
	.align		4
.L_231:
        /*0008*/ 	.byte	0x04, 0x17
        /*000a*/ 	.short	(.L_233 - .L_232)
.L_232:
        /*000c*/ 	.word	0x00000000
        /*0010*/ 	.short	0x0000
        /*0012*/ 	.short	0x0000
        /*0014*/ 	.byte	0x00, 0xf0, 0x21, 0x00


	//----- nvinfo : EIATTR_SPARSE_MMA_MASK
	.align		4
.L_233:
        /*0018*/ 	.byte	0x03, 0x50
        /*001a*/ 	.short	0x0000


	//----- nvinfo : EIATTR_MAXREG_COUNT
	.align		4
        /*001c*/ 	.byte	0x03, 0x1b
        /*001e*/ 	.short	0x00ff


	//----- nvinfo : EIATTR_MERCURY_ISA_VERSION
	.align		4
        /*0020*/ 	.byte	0x03, 0x5f
        /*0022*/ 	.short	0x0101


	//----- nvinfo : EIATTR_VRC_CTA_INIT_COUNT
	.align		4
        /*0024*/ 	.byte	0x02, 0x4a
	.zero		1
	.zero		1


	//----- nvinfo : EIATTR_EXIT_INSTR_OFFSETS
	.align		4
        /*0028*/ 	.byte	0x04, 0x1c
        /*002a*/ 	.short	(.L_235 - .L_234)


	//   ....[0]....
.L_234:
        /*002c*/ 	.word	0x00000060


	//   ....[1]....
        /*0030*/ 	.word	0x000001f0


	//----- nvinfo : EIATTR_CBANK_PARAM_SIZE
	.align		4
.L_235:
        /*0034*/ 	.byte	0x03, 0x19
        /*0036*/ 	.short	0x0008


	//----- nvinfo : EIATTR_PARAM_CBANK
	.align		4
        /*0038*/ 	.byte	0x04, 0x0a
        /*003a*/ 	.short	(.L_237 - .L_236)
	.align		4
.L_236:
        /*003c*/ 	.word	index@(.nv.constant0._Z22propagation_at_corners5Get3dIfLi192ELi192EE)
        /*0040*/ 	.short	0x0380
        /*0042*/ 	.short	0x0008


	//----- nvinfo : EIATTR_SW_WAR
	.align		4
.L_237:
        /*0044*/ 	.byte	0x04, 0x36
        /*0046*/ 	.short	(.L_239 - .L_238)
.L_238:
        /*0048*/ 	.word	0x00000008
.L_239:


//--------------------- .nv.info._Z11propagationiiii5Get2dIfLi192EE5Get3dIfLi192ELi192EEi --------------------------
	.section	.nv.info._Z11propagationiiii5Get2dIfLi192EE5Get3dIfLi192ELi192EEi,"",@"SHT_CUDA_INFO"
	.sectionflags	@""
	.align	4


	//----- nvinfo : EIATTR_CUDA_API_VERSION
	.align		4
        /*0000*/ 	.byte	0x04, 0x37
        /*0002*/ 	.short	(.L_241 - .L_240)
.L_240:
        /*0004*/ 	.word	0x00000082


	//----- nvinfo : EIATTR_KPARAM_INFO
	.align		4
.L_241:
        /*0008*/ 	.byte	0x04, 0x17
        /*000a*/ 	.short	(.L_243 - .L_242)
.L_242:
        /*000c*/ 	.word	0x00000000
        /*0010*/ 	.short	0x0006
        /*0012*/ 	.short	0x0020
        /*0014*/ 	.byte	0x00, 0xf0, 0x11, 0x00


	//----- nvinfo : EIATTR_KPARAM_INFO
	.align		4
.L_243:
        /*0018*/ 	.byte	0x04, 0x17
        /*001a*/ 	.short	(.L_245 - .L_244)
.L_244:
        /*001c*/ 	.word	0x00000000
        /*0020*/ 	.short	0x0005
        /*0022*/ 	.short	0x0018
        /*0024*/ 	.byte	0x00, 0xf0, 0x21, 0x00


	//----- nvinfo : EIATTR_KPARAM_INFO
	.align		4
.L_245:
        /*0028*/ 	.byte	0x04, 0x17
        /*002a*/ 	.short	(.L_247 - .L_246)
.L_246:
        /*002c*/ 	.word	0x00000000
        /*0030*/ 	.short	0x0004
        /*0032*/ 	.short	0x0010
        /*0034*/ 	.byte	0x00, 0xf0, 0x21, 0x00


	//----- nvinfo : EIATTR_KPARAM_INFO
	.align		4
.L_247:
        /*0038*/ 	.byte	0x04, 0x17
        /*003a*/ 	.short	(.L_249 - .L_248)
.L_248:
        /*003c*/ 	.word	0x00000000
        /*0040*/ 	.short	0x0003
        /*0042*/ 	.short	0x000c
        /*0044*/ 	.byte	0x00, 0xf0, 0x11, 0x00


	//----- nvinfo : EIATTR_KPARAM_INFO
	.align		4
.L_249:
        /*0048*/ 	.byte	0x04, 0x17
        /*004a*/ 	.short	(.L_251 - .L_250)
.L_250:
        /*004c*/ 	.word	0x00000000
        /*0050*/ 	.short	0x0002
        /*0052*/ 	.short	0x0008
        /*0054*/ 	.byte	0x00, 0xf0, 0x11, 0x00


	//----- nvinfo : EIATTR_KPARAM_INFO
	.align		4
.L_251:
        /*0058*/ 	.byte	0x04, 0x17
        /*005a*/ 	.short	(.L_253 - .L_252)
.L_252:
        /*005c*/ 	.word	0x00000000
        /*0060*/ 	.short	0x0001
        /*0062*/ 	.short	0x0004
        /*0064*/ 	.byte	0x00, 0xf0, 0x11, 0x00


	//----- nvinfo : EIATTR_KPARAM_INFO
	.align		4
.L_253:
        /*0068*/ 	.byte	0x04, 0x17
        /*006a*/ 	.short	(.L_255 - .L_254)
.L_254:
        /*006c*/ 	.word	0x00000000
        /*0070*/ 	.short	0x0000
        /*0072*/ 	.short	0x0000
        /*0074*/ 	.byte	0x00, 0xf0, 0x11, 0x00


	//----- nvinfo : EIATTR_SPARSE_MMA_MASK
	.align		4
.L_255:
        /*0078*/ 	.byte	0x03, 0x50
        /*007a*/ 	.short	0x0000


	//----- nvinfo : EIATTR_MAXREG_COUNT
	.align		4
        /*007c*/ 	.byte	0x03, 0x1b
        /*007e*/ 	.short	0x00ff


	//----- nvinfo : EIATTR_MERCURY_ISA_VERSION
	.align		4
        /*0080*/ 	.byte	0x03, 0x5f
        /*0082*/ 	.short	0x0101


	//----- nvinfo : EIATTR_VRC_CTA_INIT_COUNT
	.align		4
        /*0084*/ 	.byte	0x02, 0x4a
	.zero		1
	.zero		1


	//----- nvinfo : EIATTR_EXIT_INSTR_OFFSETS
	.align		4
        /*0088*/ 	.byte	0x04, 0x1c
        /*008a*/ 	.short	(.L_257 - .L_256)


	//   ....[0]....
.L_256:
        /*008c*/ 	.word	0x000000b0


	//   ....[1]....
        /*0090*/ 	.word	0x00001230


	//----- nvinfo : EIATTR_CRS_STACK_SIZE
	.align		4
.L_257:
        /*0094*/ 	.byte	0x04, 0x1e
        /*0096*/ 	.short	(.L_259 - .L_258)
.L_258:
        /*0098*/ 	.word	0x00000000


	//----- nvinfo : EIATTR_CBANK_PARAM_SIZE
	.align		4
.L_259:
        /*009c*/ 	.byte	0x03, 0x19
        /*009e*/ 	.short	0x0024


	//----- nvinfo : EIATTR_PARAM_CBANK
	.align		4
        /*00a0*/ 	.byte	0x04, 0x0a
        /*00a2*/ 	.short	(.L_261 - .L_260)
	.align		4
.L_260:
        /*00a4*/ 	.word	index@(.nv.constant0._Z11propagationiiii5Get2dIfLi192EE5Get3dIfLi192ELi192EEi)
        /*00a8*/ 	.short	0x0380
        /*00aa*/ 	.short	0x0024


	//----- nvinfo : EIATTR_SW_WAR
	.align		4
.L_261:
        /*00ac*/ 	.byte	0x04, 0x36
        /*00ae*/ 	.short	(.L_263 - .L_262)
.L_262:
        /*00b0*/ 	.word	0x00000008
.L_263:


//--------------------- .nv.info._Z11field_setupPKfS0_5Get2dIfLi192EE --------------------------
	.section	.nv.info._Z11field_setupPKfS0_5Get2dIfLi192EE,"",@"SHT_CUDA_INFO"
	.sectionflags	@""
	.align	4


	//----- nvinfo : EIATTR_CUDA_API_VERSION
	.align		4
        /*0000*/ 	.byte	0x04, 0x37
        /*0002*/ 	.short	(.L_265 - .L_264)
.L_264:
        /*0004*/ 	.word	0x00000082


	//----- nvinfo : EIATTR_KPARAM_INFO
	.align		4
.L_265:
        /*0008*/ 	.byte	0x04, 0x17
        /*000a*/ 	.short	(.L_267 - .L_266)
.L_266:
        /*000c*/ 	.word	0x00000000
        /*0010*/ 	.short	0x0002
        /*0012*/ 	.short	0x0010
        /*0014*/ 	.byte	0x00, 0xf0, 0x21, 0x00


	//----- nvinfo : EIATTR_KPARAM_INFO
	.align		4
.L_267:
        /*0018*/ 	.byte	0x04, 0x17
        /*001a*/ 	.short	(.L_269 - .L_268)
.L_268:
        /*001c*/ 	.word	0x00000000
        /*0020*/ 	.short	0x0001
        /*0022*/ 	.short	0x0008
        /*0024*/ 	.byte	0x00, 0xf5, 0x21, 0x00


	//----- nvinfo : EIATTR_KPARAM_INFO
	.align		4
.L_269:
        /*0028*/ 	.byte	0x04, 0x17
        /*002a*/ 	.short	(.L_271 - .L_270)
.L_270:
        /*002c*/ 	.word	0x00000000
        /*0030*/ 	.short	0x0000
        /*0032*/ 	.short	0x0000
        /*0034*/ 	.byte	0x00, 0xf5, 0x21, 0x00


	//----- nvinfo : EIATTR_SPARSE_MMA_MASK
	.align		4
.L_271:
        /*0038*/ 	.byte	0x03, 0x50
        /*003a*/ 	.short	0x0000


	//----- nvinfo : EIATTR_MAXREG_COUNT
	.align		4
        /*003c*/ 	.byte	0x03, 0x1b
        /*003e*/ 	.short	0x00ff


	//----- nvinfo : EIATTR_MERCURY_ISA_VERSION
	.align		4
        /*0040*/ 	.byte	0x03, 0x5f
        /*0042*/ 	.short	0x0101


	//----- nvinfo : EIATTR_VRC_CTA_INIT_COUNT
	.align		4
        /*0044*/ 	.byte	0x02, 0x4a
	.zero		1
	.zero		1


	//----- nvinfo : EIATTR_EXIT_INSTR_OFFSETS
	.align		4
        /*0048*/ 	.byte	0x04, 0x1c
        /*004a*/ 	.short	(.L_273 - .L_272)


	//   ....[0]....
.L_272:
        /*004c*/ 	.word	0x000000b0


	//   ....[1]....
        /*0050*/ 	.word	0x00002240


	//----- nvinfo : EIATTR_CRS_STACK_SIZE
	.align		4
.L_273:
        /*0054*/ 	.byte	0x04, 0x1e
        /*0056*/ 	.short	(.L_275 - .L_274)
.L_274:
        /*0058*/ 	.word	0x00000000


	//----- nvinfo : EIATTR_CBANK_PARAM_SIZE
	.align		4
.L_275:
        /*005c*/ 	.byte	0x03, 0x19
        /*005e*/ 	.short	0x0018


	//----- nvinfo : EIATTR_PARAM_CBANK
	.align		4
        /*0060*/ 	.byte	0x04, 0x0a
        /*0062*/ 	.short	(.L_277 - .L_276)
	.align		4
.L_276:
        /*0064*/ 	.word	index@(.nv.constant0._Z11field_setupPKfS0_5Get2dIfLi192EE)
        /*0068*/ 	.short	0x0380
        /*006a*/ 	.short	0x0018


	//----- nvinfo : EIATTR_SW_WAR
	.align		4
.L_277:
        /*006c*/ 	.byte	0x04, 0x36
        /*006e*/ 	.short	(.L_279 - .L_278)
.L_278:
        /*0070*/ 	.word	0x00000008
.L_279:


//--------------------- .nv.callgraph             --------------------------
	.section	.nv.callgraph,"",@"SHT_CUDA_CALLGRAPH"
	.align	4
	.sectionentsize	8
	.align		4
        /*0000*/ 	.word	0x00000000
	.align		4
        /*0004*/ 	.word	0xffffffff
	.align		4
        /*0008*/ 	.word	0x00000000
	.align		4
        /*000c*/ 	.word	0xfffffffe
	.align		4
        /*0010*/ 	.word	0x00000000
	.align		4
        /*0014*/ 	.word	0xfffffffd
	.align		4
        /*0018*/ 	.word	0x00000000
	.align		4
        /*001c*/ 	.word	0xfffffffc


//--------------------- .nv.constant3             --------------------------
	.section	.nv.constant3,"a",@progbits
	.align	4
.nv.constant3:
	.type		hx,@object
	.size		hx,(hy - hx)
hx:
        /*0000*/ 	.byte	0x6f, 0x12, 0x83, 0x3a
	.type		hy,@object
	.size		hy,(h - hy)
hy:
        /*0004*/ 	.byte	0x6f, 0x12, 0x83, 0x3a
	.type		h,@object
	.size		h,(dt - h)
h:
        /*0008*/ 	.byte	0x6f, 0x12, 0x83, 0x3a
	.type		dt,@object
	.size		dt,(omegac - dt)
dt:
        /*000c*/ 	.byte	0x87, 0xf4, 0xb2, 0x34
	.type		omegac,@object
	.size		omegac,(tao - omegac)
omegac:
        /*0010*/ 	.byte	0x80, 0xbf, 0x3f, 0x49
	.type		tao,@object
	.size		tao,(tt - tao)
tao:
        /*0014*/ 	.byte	0xbd, 0x37, 0x86, 0x36
	.type		tt,@object
	.size		tt,(.L_6 - tt)
tt:
        /*0018*/ 	.byte	0x56, 0xdb, 0x08, 0x37
.L_6:


//--------------------- .nv.constant4             --------------------------
	.section	.nv.constant4,"a",@progbits
	.align	8
	.align		8
.nv.constant4:
        /*0000*/ 	.dword	__cudart_i2opi_f


//--------------------- .text._Z12update_field5Get2dIfLi192EES0_S0_S0_ --------------------------
	.section	.text._Z12update_field5Get2dIfLi192EES0_S0_S0_,"ax",@progbits
	.align	128
        .global         _Z12update_field5Get2dIfLi192EES0_S0_S0_
        .type           _Z12update_field5Get2dIfLi192EES0_S0_S0_,@function
        .size           _Z12update_field5Get2dIfLi192EES0_S0_S0_,(.L_x_98 - _Z12update_field5Get2dIfLi192EES0_S0_S0_)
        .other          _Z12update_field5Get2dIfLi192EES0_S0_S0_,@"STO_CUDA_ENTRY STV_DEFAULT"
_Z12update_field5Get2dIfLi192EES0_S0_S0_:
.text._Z12update_field5Get2dIfLi192EES0_S0_S0_:
[----:B------:R-:W-:Y:S01]  /*0000*/  LDC R1, c[0x0][0x37c] ;  /* 0x0000df00ff017b82 */ /* 0x000fe20000000800 */
[----:B------:R-:W0:Y:S07]  /*0010*/  S2R R9, SR_TID.Y ;  /* 0x0000000000097919 */ /* 0x000e2e0000002200 */
[----:B------:R-:W1:Y:S01]  /*0020*/  LDC R3, c[0x0][0x360] ;  /* 0x0000d800ff037b82 */ /* 0x000e620000000800 */
[----:B------:R-:W1:Y:S07]  /*0030*/  S2R R0, SR_TID.X ;  /* 0x0000000000007919 */ /* 0x000e6e0000002100 */
[----:B------:R-:W0:Y:S08]  /*0040*/  S2UR UR5, SR_CTAID.Y ;  /* 0x00000000000579c3 */ /* 0x000e300000002600 */
[----:B------:R-:W0:Y:S08]  /*0050*/  LDC R2, c[0x0][0x364] ;  /* 0x0000d900ff027b82 */ /* 0x000e300000000800 */
[----:B------:R-:W1:Y:S01]  /*0060*/  S2UR UR4, SR_CTAID.X ;  /* 0x00000000000479c3 */ /* 0x000e620000002500 */
[----:B0-----:R-:W-:-:S05]  /*0070*/  IMAD R9, R2, UR5, R9 ;  /* 0x0000000502097c24 */ /* 0x001fca000f8e0209 */
[----:B------:R-:W-:Y:S01]  /*0080*/  ISETP.GT.U32.AND P0, PT, R9, 0xbf, PT ;  /* 0x000000bf0900780c */ /* 0x000fe20003f04070 */
[----:B-1----:R-:W-:-:S05]  /*0090*/  IMAD R0, R3, UR4, R0 ;  /* 0x0000000403007c24 */ /* 0x002fca000f8e0200 */
[----:B------:R-:W-:-:S13]  /*00a0*/  ISETP.GT.OR P0, PT, R0, 0xbf, P0 ;  /* 0x000000bf0000780c */ /* 0x000fda0000704670 */
[----:B------:R-:W-:Y:S05]  /*00b0*/  @P0 EXIT ;  /* 0x000000000000094d */ /* 0x000fea0003800000 */
[----:B------:R-:W0:Y:S01]  /*00c0*/  LDC.64 R2, c[0x0][0x388] ;  /* 0x0000e200ff027b82 */ /* 0x000e220000000a00 */
[----:B------:R-:W1:Y:S01]  /*00d0*/  LDCU.64 UR4, c[0x0][0x358] ;  /* 0x00006b00ff0477ac */ /* 0x000e620008000a00 */
[----:B------:R-:W-:-:S06]  /*00e0*/  IMAD R11, R9, 0xc0, R0 ;  /* 0x000000c0090b7824 */ /* 0x000fcc00078e0200 */
[----:B------:R-:W2:Y:S08]  /*00f0*/  LDC.64 R4, c[0x0][0x380] ;  /* 0x0000e000ff047b82 */ /* 0x000eb00000000a00 */
[----:B------:R-:W3:Y:S01]  /*0100*/  LDC.64 R6, c[0x0][0x398] ;  /* 0x0000e600ff067b82 */ /* 0x000ee20000000a00 */
[----:B0-----:R-:W-:-:S06]  /*0110*/  IMAD.WIDE R2, R11, 0x4, R2 ;  /* 0x000000040b027825 */ /* 0x001fcc00078e0202 */
[----:B-1----:R-:W4:Y:S01]  /*0120*/  LDG.E R3, desc[UR4][R2.64] ;  /* 0x0000000402037981 */ /* 0x002f22000c1e1900 */
[----:B--2---:R-:W-:-:S05]  /*0130*/  IMAD.WIDE R4, R11, 0x4, R4 ;  /* 0x000000040b047825 */ /* 0x004fca00078e0204 */
[----:B------:R-:W4:Y:S01]  /*0140*/  LDG.E R13, desc[UR4][R4.64] ;  /* 0x00000004040d7981 */ /* 0x000f22000c1e1900 */
[----:B------:R-:W-:-:S04]  /*0150*/  IADD3 R9, PT, PT, R9, -0x15, RZ ;  /* 0xffffffeb09097810 */ /* 0x000fc80007ffe0ff */
[----:B------:R-:W-:-:S04]  /*0160*/  VIADDMNMX.U32 R9, R0, 0xffffffeb, R9, !PT ;  /* 0xffffffeb00097846 */ /* 0x000fc80007800009 */
[----:B------:R-:W-:-:S04]  /*0170*/  ISETP.GE.U32.AND P0, PT, R9, 0x9f, PT ;  /* 0x0000009f0900780c */ /* 0x000fc80003f06070 */
[----:B------:R-:W-:Y:S01]  /*0180*/  FSEL R0, RZ, 20000, P0 ;  /* 0x469c4000ff007808 */ /* 0x000fe20000000000 */
[----:B---3--:R-:W-:-:S04]  /*0190*/  IMAD.WIDE R6, R11, 0x4, R6 ;  /* 0x000000040b067825 */ /* 0x008fc800078e0206 */
[----:B----4-:R-:W-:Y:S02]  /*01a0*/  FFMA R13, R0, R3, R13 ;  /* 0x00000003000d7223 */ /* 0x010fe4000000000d */
[----:B------:R-:W0:Y:S03]  /*01b0*/  LDC.64 R2, c[0x0][0x390] ;  /* 0x0000e400ff027b82 */ /* 0x000e260000000a00 */
[----:B------:R-:W-:Y:S04]  /*01c0*/  STG.E desc[UR4][R4.64], R13 ;  /* 0x0000000d04007986 */ /* 0x000fe8000c101904 */
[----:B------:R-:W2:Y:S01]  /*01d0*/  LDG.E R6, desc[UR4][R6.64] ;  /* 0x0000000406067981 */ /* 0x000ea2000c1e1900 */
[----:B0-----:R-:W-:-:S04]  /*01e0*/  IMAD.WIDE R2, R11, 0x4, R2 ;  /* 0x000000040b027825 */ /* 0x001fc800078e0202 */
[----:B--2---:R-:W-:-:S05]  /*01f0*/  FADD R9, R13, -R6 ;  /* 0x800000060d097221 */ /* 0x004fca0000000000 */
[----:B------:R-:W-:Y:S01]  /*0200*/  STG.E desc[UR4][R2.64], R9 ;  /* 0x0000000902007986 */ /* 0x000fe2000c101904 */
[----:B------:R-:W-:Y:S05]  /*0210*/  EXIT ;  /* 0x000000000000794d */ /* 0x000fea0003800000 */
.L_x_0:
[----:B------:R-:W-:-:S00]  /*0220*/  BRA `(.L_x_0) ;  /* 0xfffffffc00fc7947 */ /* 0x000fc0000383ffff */
[----:B------:R-:W-:-:S00]  /*0230*/  NOP ;  /* 0x0000000000007918 */ /* 0x000fc00000000000 */
        /* <DEDUP_REMOVED lines=12> */
.L_x_98:


//--------------------- .text._Z19update_differential5Get2dIfLi192EE5Get3dIfLi192ELi192EES2_S0_ --------------------------
	.section	.text._Z19update_differential5Get2dIfLi192EE5Get3dIfLi192ELi192EES2_S0_,"ax",@progbits
	.align	128
        .global         _Z19update_differential5Get2dIfLi192EE5Get3dIfLi192ELi192EES2_S0_
        .type           _Z19update_differential5Get2dIfLi192EE5Get3dIfLi192ELi192EES2_S0_,@function
        .size           _Z19update_differential5Get2dIfLi192EE5Get3dIfLi192ELi192EES2_S0_,(.L_x_93 - _Z19update_differential5Get2dIfLi192EE5Get3dIfLi192ELi192EES2_S0_)
        .other          _Z19update_differential5Get2dIfLi192EE5Get3dIfLi192ELi192EES2_S0_,@"STO_CUDA_ENTRY STV_DEFAULT"
_Z19update_differential5Get2dIfLi192EE5Get3dIfLi192ELi192EES2_S0_:
.text._Z19update_differential5Get2dIfLi192EE5Get3dIfLi192ELi192EES2_S0_:
[----:B------:R-:W-:Y:S01]  /*0000*/  LDC R1, c[0x0][0x37c] ;  /* 0x0000df00ff017b82 */ /* 0x000fe20000000800 */
[----:B------:R-:W0:Y:S07]  /*0010*/  S2R R4, SR_TID.Z ;  /* 0x0000000000047919 */ /* 0x000e2e0000002300 */
[----:B------:R-:W1:Y:S01]  /*0020*/  LDC R3, c[0x0][0x360] ;  /* 0x0000d800ff037b82 */ /* 0x000e620000000800 */
[----:B------:R-:W2:Y:S01]  /*0030*/  S2R R5, SR_TID.Y ;  /* 0x0000000000057919 */ /* 0x000ea20000002200 */
[----:B------:R-:W1:Y:S06]  /*0040*/  S2R R0, SR_TID.X ;  /* 0x0000000000007919 */ /* 0x000e6c0000002100 */
[----:B------:R-:W2:Y:S08]  /*0050*/  LDC R2, c[0x0][0x364] ;  /* 0x0000d900ff027b82 */ /* 0x000eb00000000800 */
[----:B------:R-:W0:Y:S08]  /*0060*/  S2UR UR6, SR_CTAID.Z ;  /* 0x00000000000679c3 */ /* 0x000e300000002700 */
[----:B------:R-:W0:Y:S08]  /*0070*/  LDC R7, c[0x0][0x368] ;  /* 0x0000da00ff077b82 */ /* 0x000e300000000800 */
[----:B------:R-:W2:Y:S08]  /*0080*/  S2UR UR5, SR_CTAID.Y ;  /* 0x00000000000579c3 */ /* 0x000eb00000002600 */
[----:B------:R-:W1:Y:S01]  /*0090*/  S2UR UR4, SR_CTAID.X ;  /* 0x00000000000479c3 */ /* 0x000e620000002500 */
[----:B0-----:R-:W-:-:S05]  /*00a0*/  IMAD R4, R7, UR6, R4 ;  /* 0x0000000607047c24 */ /* 0x001fca000f8e0204 */
[----:B------:R-:W-:Y:S01]  /*00b0*/  ISETP.GT.U32.AND P0, PT, R4, 0x18f, PT ;  /* 0x0000018f0400780c */ /* 0x000fe20003f04070 */
[----:B--2---:R-:W-:-:S05]  /*00c0*/  IMAD R5, R2, UR5, R5 ;  /* 0x0000000502057c24 */ /* 0x004fca000f8e0205 */
[----:B------:R-:W-:Y:S01]  /*00d0*/  ISETP.GT.U32.OR P0, PT, R5, 0xbf, P0 ;  /* 0x000000bf0500780c */ /* 0x000fe20000704470 */
[----:B-1----:R-:W-:-:S05]  /*00e0*/  IMAD R0, R3, UR4, R0 ;  /* 0x0000000403007c24 */ /* 0x002fca000f8e0200 */
[----:B------:R-:W-:-:S13]  /*00f0*/  ISETP.GT.OR P0, PT, R0, 0xbf, P0 ;  /* 0x000000bf0000780c */ /* 0x000fda0000704670 */
[----:B------:R-:W-:Y:S05]  /*0100*/  @P0 EXIT ;  /* 0x000000000000094d */ /* 0x000fea0003800000 */
[----:B------:R-:W0:Y:S01]  /*0110*/  LDC.64 R2, c[0x0][0x398] ;  /* 0x0000e600ff027b82 */ /* 0x000e220000000a00 */
[----:B------:R-:W1:Y:S01]  /*0120*/  LDCU.64 UR4, c[0x0][0x358] ;  /* 0x00006b00ff0477ac */ /* 0x000e620008000a00 */
[----:B------:R-:W-:Y:S02]  /*0130*/  IMAD R9, R5, 0xc0, R0 ;  /* 0x000000c005097824 */ /* 0x000fe400078e0200 */
[----:B------:R-:W-:Y:S01]  /*0140*/  IMAD R0, R4, 0x9000, RZ ;  /* 0x0000900004007824 */ /* 0x000fe200078e02ff */
[----:B------:R-:W2:Y:S01]  /*0150*/  LDCU.64 UR6, c[0x0][0x388] ;  /* 0x00007100ff0677ac */ /* 0x000ea20008000a00 */
[----:B------:R-:W3:Y:S03]  /*0160*/  LDCU.64 UR8, c[0x0][0x390] ;  /* 0x00007200ff0877ac */ /* 0x000ee60008000a00 */
[----:B------:R-:W-:-:S05]  /*0170*/  IADD3 R0, P0, PT, R0, R9, RZ ;  /* 0x0000000900007210 */ /* 0x000fca0007f1e0ff */
[----:B------:R-:W-:Y:S01]  /*0180*/  IMAD.SHL.U32 R6, R0, 0x4, RZ ;  /* 0x0000000400067824 */ /* 0x000fe200078e00ff */
[C---:B------:R-:W-:Y:S01]  /*0190*/  LEA.HI.X.SX32 R5, R9.reuse, RZ, 0x1, P0 ;  /* 0x000000ff09057211 */ /* 0x040fe200000f0eff */
[----:B0-----:R-:W-:-:S03]  /*01a0*/  IMAD.WIDE R2, R9, 0x4, R2 ;  /* 0x0000000409027825 */ /* 0x001fc600078e0202 */
[----:B--2---:R-:W-:-:S03]  /*01b0*/  IADD3 R4, P0, PT, R6, UR6, RZ ;  /* 0x0000000606047c10 */ /* 0x004fc6000ff1e0ff */
[----:B-1----:R-:W2:Y:S01]  /*01c0*/  LDG.E R2, desc[UR4][R2.64] ;  /* 0x0000000402027981 */ /* 0x002ea2000c1e1900 */
[----:B------:R-:W-:Y:S02]  /*01d0*/  SHF.L.U64.HI R0, R0, 0x2, R5 ;  /* 0x0000000200007819 */ /* 0x000fe40000010205 */
[----:B---3--:R-:W-:Y:S02]  /*01e0*/  IADD3 R6, P1, PT, R6, UR8, RZ ;  /* 0x0000000806067c10 */ /* 0x008fe4000ff3e0ff */
[C---:B------:R-:W-:Y:S02]  /*01f0*/  IADD3.X R5, PT, PT, R0.reuse, UR7, RZ, P0, !PT ;  /* 0x0000000700057c10 */ /* 0x040fe400087fe4ff */
[----:B------:R-:W-:-:S03]  /*0200*/  IADD3.X R7, PT, PT, R0, UR9, RZ, P1, !PT ;  /* 0x0000000900077c10 */ /* 0x000fc60008ffe4ff */
[----:B------:R-:W3:Y:S04]  /*0210*/  LDG.E R0, desc[UR4][R4.64+0x24000] ;  /* 0x0240000404007981 */ /* 0x000ee8000c1e1900 */
[----:B------:R-:W3:Y:S01]  /*0220*/  LDG.E R7, desc[UR4][R6.64+0x24000] ;  /* 0x0240000406077981 */ /* 0x000ee2000c1e1900 */
[----:B------:R-:W-:Y:S01]  /*0230*/  BSSY.RECONVERGENT B0, `(.L_x_1) ;  /* 0x0000010000007945 */ /* 0x000fe20003800200 */
[----:B--2---:R-:W-:Y:S02]  /*0240*/  FADD R11, R2, 1 ;  /* 0x3f800000020b7421 */ /* 0x004fe40000000000 */
[----:B------:R-:W0:Y:S02]  /*0250*/  LDC.64 R2, c[0x0][0x380] ;  /* 0x0000e000ff027b82 */ /* 0x000e240000000a00 */
[----:B------:R-:W1:Y:S01]  /*0260*/  MUFU.RCP R8, R11 ;  /* 0x0000000b00087308 */ /* 0x000e620000001000 */
[----:B---3--:R-:W-:-:S07]  /*0270*/  FMUL R0, R0, R7 ;  /* 0x0000000700007220 */ /* 0x008fce0000400000 */
[----:B------:R-:W2:Y:S01]  /*0280*/  FCHK P0, R0, R11 ;  /* 0x0000000b00007302 */ /* 0x000ea20000000000 */
[----:B-1----:R-:W-:-:S04]  /*0290*/  FFMA R13, -R11, R8, 1 ;  /* 0x3f8000000b0d7423 */ /* 0x002fc80000000108 */
[----:B------:R-:W-:Y:S01]  /*02a0*/  FFMA R13, R8, R13, R8 ;  /* 0x0000000d080d7223 */ /* 0x000fe20000000008 */
[----:B0-----:R-:W-:-:S04]  /*02b0*/  IMAD.WIDE R4, R9, 0x4, R2 ;  /* 0x0000000409047825 */ /* 0x001fc800078e0202 */
[----:B------:R-:W-:-:S04]  /*02c0*/  FFMA R8, R0, R13, RZ ;  /* 0x0000000d00087223 */ /* 0x000fc800000000ff */
[----:B------:R-:W-:-:S04]  /*02d0*/  FFMA R10, -R11, R8, R0 ;  /* 0x000000080b0a7223 */ /* 0x000fc80000000100 */
[----:B------:R-:W-:Y:S01]  /*02e0*/  FFMA R13, R13, R10, R8 ;  /* 0x0000000a0d0d7223 */ /* 0x000fe20000000008 */
[----:B--2---:R-:W-:Y:S06]  /*02f0*/  @!P0 BRA `(.L_x_2) ;  /* 0x00000000000c8947 */ /* 0x004fec0003800000 */
[----:B------:R-:W-:-:S07]  /*0300*/  MOV R2, 0x320 ;  /* 0x0000032000027802 */ /* 0x000fce0000000f00 */
[----:B------:R-:W-:Y:S05]  /*0310*/  CALL.REL.NOINC `($__internal_0_$__cuda_sm3x_div_rn_noftz_f32_slowpath) ;  /* 0x0000000000107944 */ /* 0x000fea0003c00000 */
[----:B------:R-:W-:-:S07]  /*0320*/  IMAD.MOV.U32 R13, RZ, RZ, R0 ;  /* 0x000000ffff0d7224 */ /* 0x000fce00078e0000 */
.L_x_2:
[----:B------:R-:W-:Y:S05]  /*0330*/  BSYNC.RECONVERGENT B0 ;  /* 0x0000000000007941 */ /* 0x000fea0003800200 */
.L_x_1:
[----:B------:R-:W-:Y:S01]  /*0340*/  REDG.E.ADD.F32.FTZ.RN.STRONG.GPU desc[UR4][R4.64], R13 ;  /* 0x0000000d040079a6 */ /* 0x000fe2000c12f304 */
[----:B------:R-:W-:Y:S05]  /*0350*/  EXIT ;  /* 0x000000000000794d */ /* 0x000fea0003800000 */
        .weak           $__internal_0_$__cuda_sm3x_div_rn_noftz_f32_slowpath
        .type           $__internal_0_$__cuda_sm3x_div_rn_noftz_f32_slowpath,@function
        .size           $__internal_0_$__cuda_sm3x_div_rn_noftz_f32_slowpath,(.L_x_93 - $__internal_0_$__cuda_sm3x_div_rn_noftz_f32_slowpath)
$__internal_0_$__cuda_sm3x_div_rn_noftz_f32_slowpath:
[----:B------:R-:W-:Y:S01]  /*0360*/  SHF.R.U32.HI R6, RZ, 0x17, R11 ;  /* 0x00000017ff067819 */ /* 0x000fe2000001160b */
[----:B------:R-:W-:Y:S01]  /*0370*/  BSSY.RECONVERGENT B1, `(.L_x_3) ;  /* 0x0000064000017945 */ /* 0x000fe20003800200 */
[--C-:B------:R-:W-:Y:S01]  /*0380*/  SHF.R.U32.HI R3, RZ, 0x17, R0.reuse ;  /* 0x00000017ff037819 */ /* 0x100fe20000011600 */
[----:B------:R-:W-:Y:S01]  /*0390*/  IMAD.MOV.U32 R8, RZ, RZ, R0 ;  /* 0x000000ffff087224 */ /* 0x000fe200078e0000 */
[----:B------:R-:W-:Y:S02]  /*03a0*/  LOP3.LUT R7, R6, 0xff, RZ, 0xc0, !PT ;  /* 0x000000ff06077812 */ /* 0x000fe400078ec0ff */
[----:B------:R-:W-:-:S03]  /*03b0*/  LOP3.LUT R6, R3, 0xff, RZ, 0xc0, !PT ;  /* 0x000000ff03067812 */ /* 0x000fc600078ec0ff */
[----:B------:R-:W-:Y:S02]  /*03c0*/  VIADD R12, R7, 0xffffffff ;  /* 0xffffffff070c7836 */ /* 0x000fe40000000000 */
[----:B------:R-:W-:-:S03]  /*03d0*/  VIADD R10, R6, 0xffffffff ;  /* 0xffffffff060a7836 */ /* 0x000fc60000000000 */
[----:B------:R-:W-:-:S04]  /*03e0*/  ISETP.GT.U32.AND P0, PT, R12, 0xfd, PT ;  /* 0x000000fd0c00780c */ /* 0x000fc80003f04070 */
[----:B------:R-:W-:-:S13]  /*03f0*/  ISETP.GT.U32.OR P0, PT, R10, 0xfd, P0 ;  /* 0x000000fd0a00780c */ /* 0x000fda0000704470 */
[----:B------:R-:W-:Y:S01]  /*0400*/  @!P0 IMAD.MOV.U32 R9, RZ, RZ, RZ ;  /* 0x000000ffff098224 */ /* 0x000fe200078e00ff */
[----:B------:R-:W-:Y:S06]  /*0410*/  @!P0 BRA `(.L_x_4) ;  /* 0x0000000000608947 */ /* 0x000fec0003800000 */
[----:B------:R-:W-:Y:S01]  /*0420*/  FSETP.GTU.FTZ.AND P0, PT, |R0|, +INF , PT ;  /* 0x7f8000000000780b */ /* 0x000fe20003f1c200 */
[----:B------:R-:W-:Y:S01]  /*0430*/  IMAD.MOV.U32 R3, RZ, RZ, R11 ;  /* 0x000000ffff037224 */ /* 0x000fe200078e000b */
[----:B------:R-:W-:-:S04]  /*0440*/  FSETP.GTU.FTZ.AND P1, PT, |R11|, +INF , PT ;  /* 0x7f8000000b00780b */ /* 0x000fc80003f3c200 */
[----:B------:R-:W-:-:S13]  /*0450*/  PLOP3.LUT P0, PT, P0, P1, PT, 0xf8, 0x8f ;  /* 0x00000000008f781c */ /* 0x000fda0000703f70 */
[----:B------:R-:W-:Y:S05]  /*0460*/  @P0 BRA `(.L_x_5) ;  /* 0x00000004004c0947 */ /* 0x000fea0003800000 */
[----:B------:R-:W-:-:S13]  /*0470*/  LOP3.LUT P0, RZ, R11, 0x7fffffff, R8, 0xc8, !PT ;  /* 0x7fffffff0bff7812 */ /* 0x000fda000780c808 */
[----:B------:R-:W-:Y:S05]  /*0480*/  @!P0 BRA `(.L_x_6) ;  /* 0x00000004003c8947 */ /* 0x000fea0003800000 */
[C---:B------:R-:W-:Y:S02]  /*0490*/  FSETP.NEU.FTZ.AND P2, PT, |R0|.reuse, +INF , PT ;  /* 0x7f8000000000780b */ /* 0x040fe40003f5d200 */
[----:B------:R-:W-:Y:S02]  /*04a0*/  FSETP.NEU.FTZ.AND P1, PT, |R3|, +INF , PT ;  /* 0x7f8000000300780b */ /* 0x000fe40003f3d200 */
[----:B------:R-:W-:-:S11]  /*04b0*/  FSETP.NEU.FTZ.AND P0, PT, |R0|, +INF , PT ;  /* 0x7f8000000000780b */ /* 0x000fd60003f1d200 */
[----:B------:R-:W-:Y:S05]  /*04c0*/  @!P1 BRA !P2, `(.L_x_6) ;  /* 0x00000004002c9947 */ /* 0x000fea0005000000 */
[----:B------:R-:W-:-:S04]  /*04d0*/  LOP3.LUT P2, RZ, R8, 0x7fffffff, RZ, 0xc0, !PT ;  /* 0x7fffffff08ff7812 */ /* 0x000fc8000784c0ff */
[----:B------:R-:W-:-:S13]  /*04e0*/  PLOP3.LUT P1, PT, P1, P2, PT, 0x2f, 0xf2 ;  /* 0x0000000000f2781c */ /* 0x000fda0000f24577 */
[----:B------:R-:W-:Y:S05]  /*04f0*/  @P1 BRA `(.L_x_7) ;  /* 0x0000000400181947 */ /* 0x000fea0003800000 */
[----:B------:R-:W-:-:S04]  /*0500*/  LOP3.LUT P1, RZ, R11, 0x7fffffff, RZ, 0xc0, !PT ;  /* 0x7fffffff0bff7812 */ /* 0x000fc8000782c0ff */
[----:B------:R-:W-:-:S13]  /*0510*/  PLOP3.LUT P0, PT, P0, P1, PT, 0x2f, 0xf2 ;  /* 0x0000000000f2781c */ /* 0x000fda0000702577 */
[----:B------:R-:W-:Y:S05]  /*0520*/  @P0 BRA `(.L_x_8) ;  /* 0x0000000400000947 */ /* 0x000fea0003800000 */
[----:B------:R-:W-:Y:S02]  /*0530*/  ISETP.GE.AND P0, PT, R10, RZ, PT ;  /* 0x000000ff0a00720c */ /* 0x000fe40003f06270 */
[----:B------:R-:W-:-:S11]  /*0540*/  ISETP.GE.AND P1, PT, R12, RZ, PT ;  /* 0x000000ff0c00720c */ /* 0x000fd60003f26270 */
[----:B------:R-:W-:Y:S02]  /*0550*/  @P0 IMAD.MOV.U32 R9, RZ, RZ, RZ ;  /* 0x000000ffff090224 */ /* 0x000fe400078e00ff */
[----:B------:R-:W-:Y:S01]  /*0560*/  @!P0 FFMA R8, R0, 1.84467440737095516160e+19, RZ ;  /* 0x5f80000000088823 */ /* 0x000fe200000000ff */
[----:B------:R-:W-:Y:S02]  /*0570*/  @!P0 IMAD.MOV.U32 R9, RZ, RZ, -0x40 ;  /* 0xffffffc0ff098424 */ /* 0x000fe400078e00ff */
[----:B------:R-:W-:Y:S02]  /*0580*/  @!P1 FFMA R11, R3, 1.84467440737095516160e+19, RZ ;  /* 0x5f800000030b9823 */ /* 0x000fe400000000ff */
[----:B------:R-:W-:-:S07]  /*0590*/  @!P1 VIADD R9, R9, 0x40 ;  /* 0x0000004009099836 */ /* 0x000fce0000000000 */
.L_x_4:
[----:B------:R-:W-:Y:S01]  /*05a0*/  LEA R0, R7, 0xc0800000, 0x17 ;  /* 0xc080000007007811 */ /* 0x000fe200078eb8ff */
[----:B------:R-:W-:Y:S01]  /*05b0*/  VIADD R6, R6, 0xffffff81 ;  /* 0xffffff8106067836 */ /* 0x000fe20000000000 */
[----:B------:R-:W-:Y:S03]  /*05c0*/  BSSY.RECONVERGENT B2, `(.L_x_9) ;  /* 0x0000035000027945 */ /* 0x000fe60003800200 */
[----:B------:R-:W-:Y:S02]  /*05d0*/  IMAD.IADD R11, R11, 0x1, -R0 ;  /* 0x000000010b0b7824 */ /* 0x000fe400078e0a00 */
[C---:B------:R-:W-:Y:S01]  /*05e0*/  IMAD R0, R6.reuse, -0x800000, R8 ;  /* 0xff80000006007824 */ /* 0x040fe200078e0208 */
[----:B------:R-:W-:Y:S01]  /*05f0*/  IADD3 R6, PT, PT, R6, 0x7f, -R7 ;  /* 0x0000007f06067810 */ /* 0x000fe20007ffe807 */
[----:B------:R-:W0:Y:S01]  /*0600*/  MUFU.RCP R3, R11 ;  /* 0x0000000b00037308 */ /* 0x000e220000001000 */
[----:B------:R-:W-:-:S03]  /*0610*/  FADD.FTZ R13, -R11, -RZ ;  /* 0x800000ff0b0d7221 */ /* 0x000fc60000010100 */
[----:B------:R-:W-:Y:S02]  /*0620*/  IMAD.IADD R6, R6, 0x1, R9 ;  /* 0x0000000106067824 */ /* 0x000fe400078e0209 */
[----:B0-----:R-:W-:-:S04]  /*0630*/  FFMA R10, R3, R13, 1 ;  /* 0x3f800000030a7423 */ /* 0x001fc8000000000d */
[----:B------:R-:W-:-:S04]  /*0640*/  FFMA R10, R3, R10, R3 ;  /* 0x0000000a030a7223 */ /* 0x000fc80000000003 */
[----:B------:R-:W-:-:S04]  /*0650*/  FFMA R3, R0, R10, RZ ;  /* 0x0000000a00037223 */ /* 0x000fc800000000ff */
[----:B------:R-:W-:-:S04]  /*0660*/  FFMA R8, R13, R3, R0 ;  /* 0x000000030d087223 */ /* 0x000fc80000000000 */
[----:B------:R-:W-:-:S04]  /*0670*/  FFMA R15, R10, R8, R3 ;  /* 0x000000080a0f7223 */ /* 0x000fc80000000003 */
[----:B------:R-:W-:-:S04]  /*0680*/  FFMA R8, R13, R15, R0 ;  /* 0x0000000f0d087223 */ /* 0x000fc80000000000 */
[----:B------:R-:W-:-:S05]  /*0690*/  FFMA R0, R10, R8, R15 ;  /* 0x000000080a007223 */ /* 0x000fca000000000f */
[----:B------:R-:W-:-:S04]  /*06a0*/  SHF.R.U32.HI R3, RZ, 0x17, R0 ;  /* 0x00000017ff037819 */ /* 0x000fc80000011600 */
[----:B------:R-:W-:-:S05]  /*06b0*/  LOP3.LUT R3, R3, 0xff, RZ, 0xc0, !PT ;  /* 0x000000ff03037812 */ /* 0x000fca00078ec0ff */
[----:B------:R-:W-:-:S04]  /*06c0*/  IMAD.IADD R9, R3, 0x1, R6 ;  /* 0x0000000103097824 */ /* 0x000fc800078e0206 */
[----:B------:R-:W-:-:S05]  /*06d0*/  VIADD R3, R9, 0xffffffff ;  /* 0xffffffff09037836 */ /* 0x000fca0000000000 */
[----:B------:R-:W-:-:S13]  /*06e0*/  ISETP.GE.U32.AND P0, PT, R3, 0xfe, PT ;  /* 0x000000fe0300780c */ /* 0x000fda0003f06070 */
[----:B------:R-:W-:Y:S05]  /*06f0*/  @!P0 BRA `(.L_x_10) ;  /* 0x0000000000808947 */ /* 0x000fea0003800000 */
[----:B------:R-:W-:-:S13]  /*0700*/  ISETP.GT.AND P0, PT, R9, 0xfe, PT ;  /* 0x000000fe0900780c */ /* 0x000fda0003f04270 */
[----:B------:R-:W-:Y:S05]  /*0710*/  @P0 BRA `(.L_x_11) ;  /* 0x00000000006c0947 */ /* 0x000fea0003800000 */
[----:B------:R-:W-:-:S13]  /*0720*/  ISETP.GE.AND P0, PT, R9, 0x1, PT ;  /* 0x000000010900780c */ /* 0x000fda0003f06270 */
[----:B------:R-:W-:Y:S05]  /*0730*/  @P0 BRA `(.L_x_12) ;  /* 0x0000000000740947 */ /* 0x000fea0003800000 */
[----:B------:R-:W-:Y:S02]  /*0740*/  ISETP.GE.AND P0, PT, R9, -0x18, PT ;  /* 0xffffffe80900780c */ /* 0x000fe40003f06270 */
[----:B------:R-:W-:-:S11]  /*0750*/  LOP3.LUT R0, R0, 0x80000000, RZ, 0xc0, !PT ;  /* 0x8000000000007812 */ /* 0x000fd600078ec0ff */
[----:B------:R-:W-:Y:S05]  /*0760*/  @!P0 BRA `(.L_x_12) ;  /* 0x0000000000688947 */ /* 0x000fea0003800000 */
[CCC-:B------:R-:W-:Y:S01]  /*0770*/  FFMA.RZ R3, R10.reuse, R8.reuse, R15.reuse ;  /* 0x000000080a037223 */ /* 0x1c0fe2000000c00f */
[CCC-:B------:R-:W-:Y:S01]  /*0780*/  FFMA.RM R6, R10.reuse, R8.reuse, R15.reuse ;  /* 0x000000080a067223 */ /* 0x1c0fe2000000400f */
[C---:B------:R-:W-:Y:S02]  /*0790*/  ISETP.NE.AND P2, PT, R9.reuse, RZ, PT ;  /* 0x000000ff0900720c */ /* 0x040fe40003f45270 */
[----:B------:R-:W-:Y:S02]  /*07a0*/  ISETP.NE.AND P1, PT, R9, RZ, PT ;  /* 0x000000ff0900720c */ /* 0x000fe40003f25270 */
[----:B------:R-:W-:Y:S01]  /*07b0*/  LOP3.LUT R7, R3, 0x7fffff, RZ, 0xc0, !PT ;  /* 0x007fffff03077812 */ /* 0x000fe200078ec0ff */
[----:B------:R-:W-:Y:S01]  /*07c0*/  FFMA.RP R3, R10, R8, R15 ;  /* 0x000000080a037223 */ /* 0x000fe2000000800f */
[----:B------:R-:W-:Y:S02]  /*07d0*/  VIADD R8, R9, 0x20 ;  /* 0x0000002009087836 */ /* 0x000fe40000000000 */
[----:B------:R-:W-:Y:S01]  /*07e0*/  LOP3.LUT R7, R7, 0x800000, RZ, 0xfc, !PT ;  /* 0x0080000007077812 */ /* 0x000fe200078efcff */
[----:B------:R-:W-:Y:S01]  /*07f0*/  IMAD.MOV R9, RZ, RZ, -R9 ;  /* 0x000000ffff097224 */ /* 0x000fe200078e0a09 */
[----:B------:R-:W-:-:S02]  /*0800*/  FSETP.NEU.FTZ.AND P0, PT, R3, R6, PT ;  /* 0x000000060300720b */ /* 0x000fc40003f1d000 */
[----:B------:R-:W-:Y:S02]  /*0810*/  SHF.L.U32 R8, R7, R8, RZ ;  /* 0x0000000807087219 */ /* 0x000fe400000006ff */
[----:B------:R-:W-:Y:S02]  /*0820*/  SEL R6, R9, RZ, P2 ;  /* 0x000000ff09067207 */ /* 0x000fe40001000000 */
[----:B------:R-:W-:Y:S02]  /*0830*/  ISETP.NE.AND P1, PT, R8, RZ, P1 ;  /* 0x000000ff0800720c */ /* 0x000fe40000f25270 */
[----:B------:R-:W-:Y:S02]  /*0840*/  SHF.R.U32.HI R6, RZ, R6, R7 ;  /* 0x00000006ff067219 */ /* 0x000fe40000011607 */
[----:B------:R-:W-:Y:S02]  /*0850*/  PLOP3.LUT P0, PT, P0, P1, PT, 0xf8, 0x8f ;  /* 0x00000000008f781c */ /* 0x000fe40000703f70 */
[----:B------:R-:W-:-:S02]  /*0860*/  SHF.R.U32.HI R8, RZ, 0x1, R6 ;  /* 0x00000001ff087819 */ /* 0x000fc40000011606 */
[----:B------:R-:W-:-:S04]  /*0870*/  SEL R3, RZ, 0x1, !P0 ;  /* 0x00000001ff037807 */ /* 0x000fc80004000000 */
[----:B------:R-:W-:-:S04]  /*0880*/  LOP3.LUT R3, R3, 0x1, R8, 0xf8, !PT ;  /* 0x0000000103037812 */ /* 0x000fc800078ef808 */
[----:B------:R-:W-:-:S05]  /*0890*/  LOP3.LUT R3, R3, R6, RZ, 0xc0, !PT ;  /* 0x0000000603037212 */ /* 0x000fca00078ec0ff */
[----:B------:R-:W-:-:S05]  /*08a0*/  IMAD.IADD R3, R8, 0x1, R3 ;  /* 0x0000000108037824 */ /* 0x000fca00078e0203 */
[----:B------:R-:W-:Y:S01]  /*08b0*/  LOP3.LUT R0, R3, R0, RZ, 0xfc, !PT ;  /* 0x0000000003007212 */ /* 0x000fe200078efcff */
[----:B------:R-:W-:Y:S06]  /*08c0*/  BRA `(.L_x_12) ;  /* 0x0000000000107947 */ /* 0x000fec0003800000 */
.L_x_11:
[----:B------:R-:W-:-:S04]  /*08d0*/  LOP3.LUT R0, R0, 0x80000000, RZ, 0xc0, !PT ;  /* 0x8000000000007812 */ /* 0x000fc800078ec0ff */
[----:B------:R-:W-:Y:S01]  /*08e0*/  LOP3.LUT R0, R0, 0x7f800000, RZ, 0xfc, !PT ;  /* 0x7f80000000007812 */ /* 0x000fe200078efcff */
[----:B------:R-:W-:Y:S06]  /*08f0*/  BRA `(.L_x_12) ;  /* 0x0000000000047947 */ /* 0x000fec0003800000 */
.L_x_10:
[----:B------:R-:W-:-:S07]  /*0900*/  IMAD R0, R6, 0x800000, R0 ;  /* 0x0080000006007824 */ /* 0x000fce00078e0200 */
.L_x_12:
[----:B------:R-:W-:Y:S05]  /*0910*/  BSYNC.RECONVERGENT B2 ;  /* 0x0000000000027941 */ /* 0x000fea0003800200 */
.L_x_9:
[----:B------:R-:W-:Y:S05]  /*0920*/  BRA `(.L_x_13) ;  /* 0x0000000000207947 */ /* 0x000fea0003800000 */
.L_x_8:
[----:B------:R-:W-:-:S04]  /*0930*/  LOP3.LUT R0, R11, 0x80000000, R8, 0x48, !PT ;  /* 0x800000000b007812 */ /* 0x000fc800078e4808 */
[----:B------:R-:W-:Y:S01]  /*0940*/  LOP3.LUT R0, R0, 0x7f800000, RZ, 0xfc, !PT ;  /* 0x7f80000000007812 */ /* 0x000fe200078efcff */
[----:B------:R-:W-:Y:S06]  /*0950*/  BRA `(.L_x_13) ;  /* 0x0000000000147947 */ /* 0x000fec0003800000 */
.L_x_7:
[----:B------:R-:W-:Y:S01]  /*0960*/  LOP3.LUT R0, R11, 0x80000000, R8, 0x48, !PT ;  /* 0x800000000b007812 */ /* 0x000fe200078e4808 */
[----:B------:R-:W-:Y:S06]  /*0970*/  BRA `(.L_x_13) ;  /* 0x00000000000c7947 */ /* 0x000fec0003800000 */
.L_x_6:
[----:B------:R-:W0:Y:S01]  /*0980*/  MUFU.RSQ R0, -QNAN ;  /* 0xffc0000000007908 */ /* 0x000e220000001400 */
[----:B------:R-:W-:Y:S05]  /*0990*/  BRA `(.L_x_13) ;  /* 0x0000000000047947 */ /* 0x000fea0003800000 */
.L_x_5:
[----:B------:R-:W-:-:S07]  /*09a0*/  FADD.FTZ R0, R0, R3 ;  /* 0x0000000300007221 */ /* 0x000fce0000010000 */
.L_x_13:
[----:B------:R-:W-:Y:S05]  /*09b0*/  BSYNC.RECONVERGENT B1 ;  /* 0x0000000000017941 */ /* 0x000fea0003800200 */
.L_x_3:
[----:B------:R-:W-:-:S04]  /*09c0*/  IMAD.MOV.U32 R3, RZ, RZ, 0x0 ;  /* 0x00000000ff037424 */ /* 0x000fc800078e00ff */
[----:B0-----:R-:W-:Y:S05]  /*09d0*/  RET.REL.NODEC R2 `(_Z19update_differential5Get2dIfLi192EE5Get3dIfLi192ELi192EES2_S0_) ;  /* 0xfffffff402887950 */ /* 0x001fea0003c3ffff */
.L_x_14:
        /* <DEDUP_REMOVED lines=10> */
.L_x_93:


//--------------------- .text._Z15laplace_corners5Get3dIfLi192ELi192EES0_ --------------------------
	.section	.text._Z15laplace_corners5Get3dIfLi192ELi192EES0_,"ax",@progbits
	.align	128
        .global         _Z15laplace_corners5Get3dIfLi192ELi192EES0_
        .type           _Z15laplace_corners5Get3dIfLi192ELi192EES0_,@function
        .size           _Z15laplace_corners5Get3dIfLi192ELi192EES0_,(.L_x_100 - _Z15laplace_corners5Get3dIfLi192ELi192EES0_)
        .other          _Z15laplace_corners5Get3dIfLi192ELi192EES0_,@"STO_CUDA_ENTRY STV_DEFAULT"
_Z15laplace_corners5Get3dIfLi192ELi192EES0_:
.text._Z15laplace_corners5Get3dIfLi192ELi192EES0_:
[----:B------:R-:W-:Y:S01]  /*0000*/  LDC R1, c[0x0][0x37c] ;  /* 0x0000df00ff017b82 */ /* 0x000fe20000000800 */
[----:B------:R-:W0:Y:S07]  /*0010*/  S2R R0, SR_TID.X ;  /* 0x0000000000007919 */ /* 0x000e2e0000002100 */
[----:B------:R-:W0:Y:S08]  /*0020*/  S2UR UR4, SR_CTAID.X ;  /* 0x00000000000479c3 */ /* 0x000e300000002500 */
[----:B------:R-:W0:Y:S02]  /*0030*/  LDC R3, c[0x0][0x360] ;  /* 0x0000d800ff037b82 */ /* 0x000e240000000800 */
[----:B0-----:R-:W-:-:S05]  /*0040*/  IMAD R0, R3, UR4, R0 ;  /* 0x0000000403007c24 */ /* 0x001fca000f8e0200 */
[----:B------:R-:W-:-:S13]  /*0050*/  ISETP.GT.AND P0, PT, R0, 0x18f, PT ;  /* 0x0000018f0000780c */ /* 0x000fda0003f04270 */
[----:B------:R-:W-:Y:S05]  /*0060*/  @P0 EXIT ;  /* 0x000000000000094d */ /* 0x000fea0003800000 */
[----:B------:R-:W0:Y:S01]  /*0070*/  LDC.64 R2, c[0x0][0x388] ;  /* 0x0000e200ff027b82 */ /* 0x000e220000000a00 */
[----:B------:R-:W1:Y:S01]  /*0080*/  LDCU.64 UR4, c[0x0][0x358] ;  /* 0x00006b00ff0477ac */ /* 0x000e620008000a00 */
[----:B------:R-:W-:-:S04]  /*0090*/  IMAD R5, R0, 0x9000, RZ ;  /* 0x0000900000057824 */ /* 0x000fc800078e02ff */
[----:B0-----:R-:W-:-:S05]  /*00a0*/  IMAD.WIDE R2, R5, 0x4, R2 ;  /* 0x0000000405027825 */ /* 0x001fca00078e0202 */
[----:B-1----:R-:W2:Y:S04]  /*00b0*/  LDG.E R0, desc[UR4][R2.64+0x24004] ;  /* 0x0240040402007981 */ /* 0x002ea8000c1e1900 */
[----:B------:R-:W2:Y:S04]  /*00c0*/  LDG.E R5, desc[UR4][R2.64+0x24300] ;  /* 0x0243000402057981 */ /* 0x000ea8000c1e1900 */
[----:B------:R-:W3:Y:S04]  /*00d0*/  LDG.E R4, desc[UR4][R2.64+0x242f8] ;  /* 0x0242f80402047981 */ /* 0x000ee8000c1e1900 */
[----:B------:R-:W3:Y:S04]  /*00e0*/  LDG.E R7, desc[UR4][R2.64+0x245fc] ;  /* 0x0245fc0402077981 */ /* 0x000ee8000c1e1900 */
[----:B------:R-:W4:Y:S04]  /*00f0*/  LDG.E R6, desc[UR4][R2.64+0x47d04] ;  /* 0x047d040402067981 */ /* 0x000f28000c1e1900 */
[----:B------:R-:W4:Y:S04]  /*0100*/  LDG.E R9, desc[UR4][R2.64+0x47a00] ;  /* 0x047a000402097981 */ /* 0x000f28000c1e1900 */
[----:B------:R-:W5:Y:S04]  /*0110*/  LDG.E R8, desc[UR4][R2.64+0x47ff8] ;  /* 0x047ff80402087981 */ /* 0x000f68000c1e1900 */
[----:B------:R-:W5:Y:S01]  /*0120*/  LDG.E R11, desc[UR4][R2.64+0x47cfc] ;  /* 0x047cfc04020b7981 */ /* 0x000f62000c1e1900 */
[----:B--2---:R-:W-:-:S04]  /*0130*/  FADD R0, R0, R5 ;  /* 0x0000000500007221 */ /* 0x004fc80000000000 */
[----:B------:R-:W-:Y:S01]  /*0140*/  FMUL R5, R0, 0.5 ;  /* 0x3f00000000057820 */ /* 0x000fe20000400000 */
[----:B---3--:R-:W-:-:S04]  /*0150*/  FADD R4, R4, R7 ;  /* 0x0000000704047221 */ /* 0x008fc80000000000 */
[----:B------:R-:W-:Y:S01]  /*0160*/  STG.E desc[UR4][R2.64+0x24000], R5 ;  /* 0x0240000502007986 */ /* 0x000fe2000c101904 */
[----:B------:R-:W-:Y:S01]  /*0170*/  FMUL R7, R4, 0.5 ;  /* 0x3f00000004077820 */ /* 0x000fe20000400000 */
[----:B----4-:R-:W-:-:S04]  /*0180*/  FADD R6, R6, R9 ;  /* 0x0000000906067221 */ /* 0x010fc80000000000 */
[----:B------:R-:W-:Y:S01]  /*0190*/  STG.E desc[UR4][R2.64+0x242fc], R7 ;  /* 0x0242fc0702007986 */ /* 0x000fe2000c101904 */
[----:B------:R-:W-:Y:S01]  /*01a0*/  FMUL R9, R6, 0.5 ;  /* 0x3f00000006097820 */ /* 0x000fe20000400000 */
[----:B-----5:R-:W-:-:S04]  /*01b0*/  FADD R8, R8, R11 ;  /* 0x0000000b08087221 */ /* 0x020fc80000000000 */
[----:B------:R-:W-:Y:S01]  /*01c0*/  STG.E desc[UR4][R2.64+0x47d00], R9 ;  /* 0x047d000902007986 */ /* 0x000fe2000c101904 */
[----:B------:R-:W-:-:S05]  /*01d0*/  FMUL R11, R8, 0.5 ;  /* 0x3f000000080b7820 */ /* 0x000fca0000400000 */
[----:B------:R-:W-:Y:S01]  /*01e0*/  STG.E desc[UR4][R2.64+0x47ffc], R11 ;  /* 0x047ffc0b02007986 */ /* 0x000fe2000c101904 */
[----:B------:R-:W-:Y:S05]  /*01f0*/  EXIT ;  /* 0x000000000000794d */ /* 0x000fea0003800000 */
.L_x_15:
        /* <DEDUP_REMOVED lines=16> */
.L_x_100:


//--------------------- .text._Z7laplace5Get3dIfLi192ELi192EES0_ --------------------------
	.section	.text._Z7laplace5Get3dIfLi192ELi192EES0_,"ax",@progbits
	.align	128
        .global         _Z7laplace5Get3dIfLi192ELi192EES0_
        .type           _Z7laplace5Get3dIfLi192ELi192EES0_,@function
        .size           _Z7laplace5Get3dIfLi192ELi192EES0_,(.L_x_94 - _Z7laplace5Get3dIfLi192ELi192EES0_)
        .other          _Z7laplace5Get3dIfLi192ELi192EES0_,@"STO_CUDA_ENTRY STV_DEFAULT"
_Z7laplace5Get3dIfLi192ELi192EES0_:
.text._Z7laplace5Get3dIfLi192ELi192EES0_:
        /* <DEDUP_REMOVED lines=17> */
[C---:B------:R-:W-:Y:S01]  /*0110*/  ISETP.GE.U32.AND P0, PT, R3.reuse, 0xbf, PT ;  /* 0x000000bf0300780c */ /* 0x040fe20003f06070 */
[----:B------:R-:W0:Y:S01]  /*0120*/  LDCU.64 UR6, c[0x0][0x380] ;  /* 0x00007000ff0677ac */ /* 0x000e220008000a00 */
[C---:B------:R-:W-:Y:S01]  /*0130*/  VIADD R4, R3.reuse, 0x1 ;  /* 0x0000000103047836 */ /* 0x040fe20000000000 */
[----:B------:R-:W-:Y:S01]  /*0140*/  ISETP.GT.AND P1, PT, R0, RZ, PT ;  /* 0x000000ff0000720c */ /* 0x000fe20003f24270 */
[C-C-:B------:R-:W-:Y:S01]  /*0150*/  IMAD R13, R3.reuse, 0xc0, R0.reuse ;  /* 0x000000c0030d7824 */ /* 0x140fe200078e0200 */
[----:B------:R-:W-:Y:S01]  /*0160*/  VIMNMX.U32 R5, PT, PT, R3, 0x1, !PT ;  /* 0x0000000103057848 */ /* 0x000fe20007fe0000 */
[----:B------:R-:W-:Y:S01]  /*0170*/  IMAD R2, R2, 0x9000, RZ ;  /* 0x0000900002027824 */ /* 0x000fe200078e02ff */
[----:B------:R-:W1:Y:S01]  /*0180*/  LDCU.64 UR4, c[0x0][0x358] ;  /* 0x00006b00ff0477ac */ /* 0x000e620008000a00 */
[----:B------:R-:W-:Y:S02]  /*0190*/  VIADD R7, R13, 0xffffffff ;  /* 0xffffffff0d077836 */ /* 0x000fe40000000000 */
[----:B------:R-:W-:-:S03]  /*01a0*/  IMAD R5, R5, 0xc0, R0 ;  /* 0x000000c005057824 */ /* 0x000fc600078e0200 */
[----:B------:R-:W-:Y:S01]  /*01b0*/  @P0 IMAD.MOV R4, RZ, RZ, R3 ;  /* 0x000000ffff040224 */ /* 0x000fe200078e0203 */
[----:B------:R-:W-:Y:S01]  /*01c0*/  ISETP.GE.AND P0, PT, R0, 0xbf, PT ;  /* 0x000000bf0000780c */ /* 0x000fe20003f06270 */
[----:B------:R-:W-:Y:S02]  /*01d0*/  VIADD R5, R5, 0xffffff40 ;  /* 0xffffff4005057836 */ /* 0x000fe40000000000 */
[----:B------:R-:W-:Y:S02]  /*01e0*/  IMAD R3, R4, 0xc0, RZ ;  /* 0x000000c004037824 */ /* 0x000fe400078e02ff */
[----:B------:R-:W-:Y:S01]  /*01f0*/  @!P1 IMAD.MOV R7, RZ, RZ, R13 ;  /* 0x000000ffff079224 */ /* 0x000fe200078e020d */
[-C--:B------:R-:W-:Y:S02]  /*0200*/  IADD3 R9, P1, PT, R5, R2.reuse, RZ ;  /* 0x0000000205097210 */ /* 0x080fe40007f3e0ff */
[--C-:B------:R-:W-:Y:S02]  /*0210*/  IADD3 R3, P2, P3, R3, R2, R0.reuse ;  /* 0x0000000203037210 */ /* 0x100fe40007b5e000 */
[----:B------:R-:W-:-:S02]  /*0220*/  SHF.R.S32.HI R0, RZ, 0x1f, R0 ;  /* 0x0000001fff007819 */ /* 0x000fc40000011400 */
[----:B------:R-:W-:Y:S02]  /*0230*/  LEA.HI.X.SX32 R12, R5, RZ, 0x1, P1 ;  /* 0x000000ff050c7211 */ /* 0x000fe400008f0eff */
[----:B------:R-:W-:Y:S02]  /*0240*/  IADD3.X R4, PT, PT, RZ, RZ, R0, P2, P3 ;  /* 0x000000ffff047210 */ /* 0x000fe400017e6400 */
[C---:B0-----:R-:W-:Y:S02]  /*0250*/  LEA R10, P2, R3.reuse, UR6, 0x2 ;  /* 0x00000006030a7c11 */ /* 0x041fe4000f8410ff */
[----:B------:R-:W-:Y:S02]  /*0260*/  IADD3 R0, P3, PT, R2, R7, RZ ;  /* 0x0000000702007210 */ /* 0x000fe40007f7e0ff */
[----:B------:R-:W-:Y:S01]  /*0270*/  LEA.HI.X R11, R3, UR7, R4, 0x2, P2 ;  /* 0x00000007030b7c11 */ /* 0x000fe200090f1404 */
[----:B------:R-:W-:Y:S01]  /*0280*/  VIADD R3, R13, 0x1 ;  /* 0x000000010d037836 */ /* 0x000fe20000000000 */
[----:B------:R-:W-:Y:S01]  /*0290*/  LEA.HI.X.SX32 R7, R7, RZ, 0x1, P3 ;  /* 0x000000ff07077211 */ /* 0x000fe200018f0eff */
[----:B------:R-:W-:Y:S01]  /*02a0*/  @P0 IMAD.MOV R3, RZ, RZ, R13 ;  /* 0x000000ffff030224 */ /* 0x000fe200078e020d */
[----:B------:R-:W-:-:S02]  /*02b0*/  LEA R6, P2, R0, UR6, 0x2 ;  /* 0x0000000600067c11 */ /* 0x000fc4000f8410ff */
[----:B------:R-:W-:Y:S01]  /*02c0*/  IADD3 R4, P3, PT, R2, R13, RZ ;  /* 0x0000000d02047210 */ /* 0x000fe20007f7e0ff */
[----:B-1----:R0:W2:Y:S01]  /*02d0*/  LDG.E R11, desc[UR4][R10.64+0x24000] ;  /* 0x024000040a0b7981 */ /* 0x0020a2000c1e1900 */
[----:B------:R-:W-:Y:S02]  /*02e0*/  LEA R8, P1, R9, UR6, 0x2 ;  /* 0x0000000609087c11 */ /* 0x000fe4000f8210ff */
[----:B------:R-:W-:Y:S02]  /*02f0*/  LEA.HI.X R7, R0, UR7, R7, 0x2, P2 ;  /* 0x0000000700077c11 */ /* 0x000fe400090f1407 */
[----:B------:R-:W-:Y:S02]  /*0300*/  LEA.HI.X.SX32 R13, R13, RZ, 0x1, P3 ;  /* 0x000000ff0d0d7211 */ /* 0x000fe400018f0eff */
[----:B------:R-:W-:Y:S01]  /*0310*/  IADD3 R0, P0, PT, R2, R3, RZ ;  /* 0x0000000302007210 */ /* 0x000fe20007f1e0ff */
[----:B------:R-:W3:Y:S01]  /*0320*/  LDG.E R6, desc[UR4][R6.64+0x24000] ;  /* 0x0240000406067981 */ /* 0x000ee2000c1e1900 */
[----:B------:R-:W-:-:S02]  /*0330*/  LEA.HI.X R9, R9, UR7, R12, 0x2, P1 ;  /* 0x0000000709097c11 */ /* 0x000fc400088f140c */
[C---:B------:R-:W-:Y:S01]  /*0340*/  SHF.L.U64.HI R2, R4.reuse, 0x2, R13 ;  /* 0x0000000204027819 */ /* 0x040fe2000001020d */
[----:B------:R-:W-:Y:S01]  /*0350*/  IMAD.SHL.U32 R4, R4, 0x4, RZ ;  /* 0x0000000404047824 */ /* 0x000fe200078e00ff */
[----:B------:R-:W-:Y:S01]  /*0360*/  LEA.HI.X.SX32 R3, R3, RZ, 0x1, P0 ;  /* 0x000000ff03037211 */ /* 0x000fe200000f0eff */
[----:B------:R-:W2:Y:S01]  /*0370*/  LDG.E R8, desc[UR4][R8.64+0x24000] ;  /* 0x0240000408087981 */ /* 0x000ea2000c1e1900 */
[----:B------:R-:W-:-:S04]  /*0380*/  LEA R12, P0, R0, UR6, 0x2 ;  /* 0x00000006000c7c11 */ /* 0x000fc8000f8010ff */
[----:B------:R-:W-:Y:S02]  /*0390*/  LEA.HI.X R13, R0, UR7, R3, 0x2, P0 ;  /* 0x00000007000d7c11 */ /* 0x000fe400080f1403 */
[----:B------:R-:W-:Y:S01]  /*03a0*/  IADD3 R14, P0, PT, R4, UR6, RZ ;  /* 0x00000006040e7c10 */ /* 0x000fe2000ff1e0ff */
[----:B------:R-:W1:Y:S02]  /*03b0*/  LDC R3, c[0x3][0x8] ;  /* 0x00c00200ff037b82 */ /* 0x000e640000000800 */
[----:B------:R-:W4:Y:S01]  /*03c0*/  LDG.E R12, desc[UR4][R12.64+0x24000] ;  /* 0x024000040c0c7981 */ /* 0x000f22000c1e1900 */
[----:B------:R-:W-:-:S06]  /*03d0*/  IADD3.X R15, PT, PT, R2, UR7, RZ, P0, !PT ;  /* 0x00000007020f7c10 */ /* 0x000fcc00087fe4ff */
[----:B------:R-:W5:Y:S01]  /*03e0*/  LDG.E R15, desc[UR4][R14.64+0x24000] ;  /* 0x024000040e0f7981 */ /* 0x000f62000c1e1900 */
[----:B-1----:R-:W-:-:S04]  /*03f0*/  FMUL R3, R3, R3 ;  /* 0x0000000303037220 */ /* 0x002fc80000400000 */
[----:B0-----:R-:W0:Y:S01]  /*0400*/  MUFU.RCP R10, R3 ;  /* 0x00000003000a7308 */ /* 0x001e220000001000 */
[----:B------:R-:W-:Y:S01]  /*0410*/  BSSY.RECONVERGENT B0, `(.L_x_16) ;  /* 0x000000f000007945 */ /* 0x000fe20003800200 */
[----:B0-----:R-:W-:-:S04]  /*0420*/  FFMA R5, -R3, R10, 1 ;  /* 0x3f80000003057423 */ /* 0x001fc8000000010a */
[----:B------:R-:W-:Y:S01]  /*0430*/  FFMA R5, R10, R5, R10 ;  /* 0x000000050a057223 */ /* 0x000fe2000000000a */
[----:B--2---:R-:W-:-:S04]  /*0440*/  FADD R11, R8, R11 ;  /* 0x0000000b080b7221 */ /* 0x004fc80000000000 */
[----:B---3--:R-:W-:-:S04]  /*0450*/  FADD R11, R11, R6 ;  /* 0x000000060b0b7221 */ /* 0x008fc80000000000 */
[----:B----4-:R-:W-:-:S04]  /*0460*/  FADD R0, R11, R12 ;  /* 0x0000000c0b007221 */ /* 0x010fc80000000000 */
[----:B-----5:R-:W-:-:S04]  /*0470*/  FFMA R0, R15, -4, R0 ;  /* 0xc08000000f007823 */ /* 0x020fc80000000000 */
[----:B------:R-:W0:Y:S01]  /*0480*/  FCHK P0, R0, R3 ;  /* 0x0000000300007302 */ /* 0x000e220000000000 */
[----:B------:R-:W-:-:S04]  /*0490*/  FFMA R6, R0, R5, RZ ;  /* 0x0000000500067223 */ /* 0x000fc800000000ff */
[----:B------:R-:W-:-:S04]  /*04a0*/  FFMA R7, -R3, R6, R0 ;  /* 0x0000000603077223 */ /* 0x000fc80000000100 */
[----:B------:R-:W-:Y:S01]  /*04b0*/  FFMA R7, R5, R7, R6 ;  /* 0x0000000705077223 */ /* 0x000fe20000000006 */
[----:B0-----:R-:W-:Y:S06]  /*04c0*/  @!P0 BRA `(.L_x_17) ;  /* 0x00000000000c8947 */ /* 0x001fec0003800000 */
[----:B------:R-:W-:-:S07]  /*04d0*/  MOV R6, 0x4f0 ;  /* 0x000004f000067802 */ /* 0x000fce0000000f00 */
[----:B------:R-:W-:Y:S05]  /*04e0*/  CALL.REL.NOINC `($__internal_1_$__cuda_sm3x_div_rn_noftz_f32_slowpath) ;  /* 0x00000000001c7944 */ /* 0x000fea0003c00000 */
[----:B------:R-:W-:-:S07]  /*04f0*/  IMAD.MOV.U32 R7, RZ, RZ, R0 ;  /* 0x000000ffff077224 */ /* 0x000fce00078e0000 */
.L_x_17:
[----:B------:R-:W-:Y:S05]  /*0500*/  BSYNC.RECONVERGENT B0 ;  /* 0x0000000000007941 */ /* 0x000fea0003800200 */
.L_x_16:
[----:B------:R-:W0:Y:S02]  /*0510*/  LDCU.64 UR6, c[0x0][0x388] ;  /* 0x00007100ff0677ac */ /* 0x000e240008000a00 */
[----:B0-----:R-:W-:-:S04]  /*0520*/  IADD3 R4, P0, PT, R4, UR6, RZ ;  /* 0x0000000604047c10 */ /* 0x001fc8000ff1e0ff */
[----:B------:R-:W-:-:S05]  /*0530*/  IADD3.X R5, PT, PT, R2, UR7, RZ, P0, !PT ;  /* 0x0000000702057c10 */ /* 0x000fca00087fe4ff */
[----:B------:R-:W-:Y:S01]  /*0540*/  STG.E desc[UR4][R4.64+0x24000], R7 ;  /* 0x0240000704007986 */ /* 0x000fe2000c101904 */
[----:B------:R-:W-:Y:S05]  /*0550*/  EXIT ;  /* 0x000000000000794d */ /* 0x000fea0003800000 */
        .weak           $__internal_1_$__cuda_sm3x_div_rn_noftz_f32_slowpath
        .type           $__internal_1_$__cuda_sm3x_div_rn_noftz_f32_slowpath,@function
        .size           $__internal_1_$__cuda_sm3x_div_rn_noftz_f32_slowpath,(.L_x_94 - $__internal_1_$__cuda_sm3x_div_rn_noftz_f32_slowpath)
$__internal_1_$__cuda_sm3x_div_rn_noftz_f32_slowpath:
[--C-:B------:R-:W-:Y:S01]  /*0560*/  SHF.R.U32.HI R7, RZ, 0x17, R3.reuse ;  /* 0x00000017ff077819 */ /* 0x100fe20000011603 */
[----:B------:R-:W-:Y:S01]  /*0570*/  BSSY.RECONVERGENT B1, `(.L_x_18) ;  /* 0x0000064000017945 */ /* 0x000fe20003800200 */
[--C-:B------:R-:W-:Y:S01]  /*0580*/  SHF.R.U32.HI R5, RZ, 0x17, R0.reuse ;  /* 0x00000017ff057819 */ /* 0x100fe20000011600 */
[----:B------:R-:W-:Y:S01]  /*0590*/  IMAD.MOV.U32 R8, RZ, RZ, R3 ;  /* 0x000000ffff087224 */ /* 0x000fe200078e0003 */
[----:B------:R-:W-:Y:S02]  /*05a0*/  LOP3.LUT R7, R7, 0xff, RZ, 0xc0, !PT ;  /* 0x000000ff07077812 */ /* 0x000fe400078ec0ff */
[----:B------:R-:W-:Y:S01]  /*05b0*/  LOP3.LUT R12, R5, 0xff, RZ, 0xc0, !PT ;  /* 0x000000ff050c7812 */ /* 0x000fe200078ec0ff */
[----:B------:R-:W-:Y:S02]  /*05c0*/  IMAD.MOV.U32 R5, RZ, RZ, R0 ;  /* 0x000000ffff057224 */ /* 0x000fe400078e0000 */
[----:B------:R-:W-:Y:S02]  /*05d0*/  VIADD R10, R7, 0xffffffff ;  /* 0xffffffff070a7836 */ /* 0x000fe40000000000 */
[----:B------:R-:W-:-:S03]  /*05e0*/  VIADD R11, R12, 0xffffffff ;  /* 0xffffffff0c0b7836 */ /* 0x000fc60000000000 */
[----:B------:R-:W-:-:S04]  /*05f0*/  ISETP.GT.U32.AND P0, PT, R10, 0xfd, PT ;  /* 0x000000fd0a00780c */ /* 0x000fc80003f04070 */
[----:B------:R-:W-:-:S13]  /*0600*/  ISETP.GT.U32.OR P0, PT, R11, 0xfd, P0 ;  /* 0x000000fd0b00780c */ /* 0x000fda0000704470 */
[----:B------:R-:W-:Y:S01]  /*0610*/  @!P0 IMAD.MOV.U32 R9, RZ, RZ, RZ ;  /* 0x000000ffff098224 */ /* 0x000fe200078e00ff */
[----:B------:R-:W-:Y:S06]  /*0620*/  @!P0 BRA `(.L_x_19) ;  /* 0x00000000005c8947 */ /* 0x000fec0003800000 */
[----:B------:R-:W-:Y:S02]  /*0630*/  FSETP.GTU.FTZ.AND P0, PT, |R0|, +INF , PT ;  /* 0x7f8000000000780b */ /* 0x000fe40003f1c200 */
        /* <DEDUP_REMOVED lines=22> */
.L_x_19:
[----:B------:R-:W-:Y:S01]  /*07a0*/  LEA R3, R7, 0xc0800000, 0x17 ;  /* 0xc080000007037811 */ /* 0x000fe200078eb8ff */
[----:B------:R-:W-:Y:S04]  /*07b0*/  BSSY.RECONVERGENT B2, `(.L_x_24) ;  /* 0x0000036000027945 */ /* 0x000fe80003800200 */
[----:B------:R-:W-:Y:S02]  /*07c0*/  IMAD.IADD R3, R8, 0x1, -R3 ;  /* 0x0000000108037824 */ /* 0x000fe400078e0a03 */
[----:B------:R-:W-:Y:S02]  /*07d0*/  VIADD R8, R12, 0xffffff81 ;  /* 0xffffff810c087836 */ /* 0x000fe40000000000 */
[----:B------:R-:W0:Y:S01]  /*07e0*/  MUFU.RCP R10, R3 ;  /* 0x00000003000a7308 */ /* 0x000e220000001000 */
[----:B------:R-:W-:Y:S01]  /*07f0*/  FADD.FTZ R11, -R3, -RZ ;  /* 0x800000ff030b7221 */ /* 0x000fe20000010100 */
[C---:B------:R-:W-:Y:S01]  /*0800*/  IMAD R0, R8.reuse, -0x800000, R5 ;  /* 0xff80000008007824 */ /* 0x040fe200078e0205 */
[----:B------:R-:W-:-:S05]  /*0810*/  IADD3 R8, PT, PT, R8, 0x7f, -R7 ;  /* 0x0000007f08087810 */ /* 0x000fca0007ffe807 */
        /* <DEDUP_REMOVED lines=43> */
.L_x_26:
[----:B------:R-:W-:-:S04]  /*0ad0*/  LOP3.LUT R0, R0, 0x80000000, RZ, 0xc0, !PT ;  /* 0x8000000000007812 */ /* 0x000fc800078ec0ff */
[----:B------:R-:W-:Y:S01]  /*0ae0*/  LOP3.LUT R0, R0, 0x7f800000, RZ, 0xfc, !PT ;  /* 0x7f80000000007812 */ /* 0x000fe200078efcff */
[----:B------:R-:W-:Y:S06]  /*0af0*/  BRA `(.L_x_27) ;  /* 0x0000000000047947 */ /* 0x000fec0003800000 */
.L_x_25:
[----:B------:R-:W-:-:S07]  /*0b00*/  IMAD R0, R8, 0x800000, R0 ;  /* 0x0080000008007824 */ /* 0x000fce00078e0200 */
.L_x_27:
[----:B------:R-:W-:Y:S05]  /*0b10*/  BSYNC.RECONVERGENT B2 ;  /* 0x0000000000027941 */ /* 0x000fea0003800200 */
.L_x_24:
[----:B------:R-:W-:Y:S05]  /*0b20*/  BRA `(.L_x_28) ;  /* 0x0000000000207947 */ /* 0x000fea0003800000 */
.L_x_23:
[----:B------:R-:W-:-:S04]  /*0b30*/  LOP3.LUT R0, R8, 0x80000000, R5, 0x48, !PT ;  /* 0x8000000008007812 */ /* 0x000fc800078e4805 */
[----:B------:R-:W-:Y:S01]  /*0b40*/  LOP3.LUT R0, R0, 0x7f800000, RZ, 0xfc, !PT ;  /* 0x7f80000000007812 */ /* 0x000fe200078efcff */
[----:B------:R-:W-:Y:S06]  /*0b50*/  BRA `(.L_x_28) ;  /* 0x0000000000147947 */ /* 0x000fec0003800000 */
.L_x_22:
[----:B------:R-:W-:Y:S01]  /*0b60*/  LOP3.LUT R0, R8, 0x80000000, R5, 0x48, !PT ;  /* 0x8000000008007812 */ /* 0x000fe200078e4805 */
[----:B------:R-:W-:Y:S06]  /*0b70*/  BRA `(.L_x_28) ;  /* 0x00000000000c7947 */ /* 0x000fec0003800000 */
.L_x_21:
[----:B------:R-:W0:Y:S01]  /*0b80*/  MUFU.RSQ R0, -QNAN ;  /* 0xffc0000000007908 */ /* 0x000e220000001400 */
[----:B------:R-:W-:Y:S05]  /*0b90*/  BRA `(.L_x_28) ;  /* 0x0000000000047947 */ /* 0x000fea0003800000 */
.L_x_20:
[----:B------:R-:W-:-:S07]  /*0ba0*/  FADD.FTZ R0, R0, R3 ;  /* 0x0000000300007221 */ /* 0x000fce0000010000 */
.L_x_28:
[----:B------:R-:W-:Y:S05]  /*0bb0*/  BSYNC.RECONVERGENT B1 ;  /* 0x0000000000017941 */ /* 0x000fea0003800200 */
.L_x_18:
[----:B------:R-:W-:-:S04]  /*0bc0*/  IMAD.MOV.U32 R7, RZ, RZ, 0x0 ;  /* 0x00000000ff077424 */ /* 0x000fc800078e00ff */
[----:B0-----:R-:W-:Y:S05]  /*0bd0*/  RET.REL.NODEC R6 `(_Z7laplace5Get3dIfLi192ELi192EES0_) ;  /* 0xfffffff406087950 */ /* 0x001fea0003c3ffff */
.L_x_29:
        /* <DEDUP_REMOVED lines=10> */
.L_x_94:


//--------------------- .text._Z16backpropagation25Get3dIfLi192ELi192EE5Get2dIfLi192EES2_S2_S2_i --------------------------
	.section	.text._Z16backpropagation25Get3dIfLi192ELi192EE5Get2dIfLi192EES2_S2_S2_i,"ax",@progbits
	.align	128
        .global         _Z16backpropagation25Get3dIfLi192ELi192EE5Get2dIfLi192EES2_S2_S2_i
        .type           _Z16backpropagation25Get3dIfLi192ELi192EE5Get2dIfLi192EES2_S2_S2_i,@function
        .size           _Z16backpropagation25Get3dIfLi192ELi192EE5Get2dIfLi192EES2_S2_S2_i,(.L_x_102 - _Z16backpropagation25Get3dIfLi192ELi192EE5Get2dIfLi192EES2_S2_S2_i)
        .other          _Z16backpropagation25Get3dIfLi192ELi192EE5Get2dIfLi192EES2_S2_S2_i,@"STO_CUDA_ENTRY STV_DEFAULT"
_Z16backpropagation25Get3dIfLi192ELi192EE5Get2dIfLi192EES2_S2_S2_i:
.text._Z16backpropagation25Get3dIfLi192ELi192EE5Get2dIfLi192EES2_S2_S2_i:
[----:B------:R-:W-:Y:S01]  /*0000*/  LDC R1, c[0x0][0x37c] ;  /* 0x0000df00ff017b82 */ /* 0x000fe20000000800 */
[----:B------:R-:W0:Y:S07]  /*0010*/  S2R R0, SR_TID.X ;  /* 0x0000000000007919 */ /* 0x000e2e0000002100 */
[----:B------:R-:W0:Y:S01]  /*0020*/  S2UR UR4, SR_CTAID.X ;  /* 0x00000000000479c3 */ /* 0x000e220000002500 */
[----:B------:R-:W-:Y:S07]  /*0030*/  BSSY.RECONVERGENT B0, `(.L_x_30) ;  /* 0x0000034000007945 */ /* 0x000fee0003800200 */
[----:B------:R-:W0:Y:S08]  /*0040*/  LDC R3, c[0x0][0x360] ;  /* 0x0000d800ff037b82 */ /* 0x000e300000000800 */
[----:B------:R-:W1:Y:S01]  /*0050*/  LDC R9, c[0x0][0x3a8] ;  /* 0x0000ea00ff097b82 */ /* 0x000e620000000800 */
[----:B0-----:R-:W-:Y:S01]  /*0060*/  IMAD R0, R3, UR4, R0 ;  /* 0x0000000403007c24 */ /* 0x001fe2000f8e0200 */
[----:B------:R-:W0:Y:S04]  /*0070*/  LDCU.64 UR4, c[0x0][0x358] ;  /* 0x00006b00ff0477ac */ /* 0x000e280008000a00 */
[----:B------:R-:W-:-:S02]  /*0080*/  IADD3 R2, PT, PT, R0, -0x15, RZ ;  /* 0xffffffeb00027810 */ /* 0x000fc40007ffe0ff */
[----:B------:R-:W-:Y:S02]  /*0090*/  IADD3 R3, PT, PT, R0, -0x1, RZ ;  /* 0xffffffff00037810 */ /* 0x000fe40007ffe0ff */
[----:B------:R-:W-:Y:S02]  /*00a0*/  ISETP.GT.U32.AND P1, PT, R2, 0x9e, PT ;  /* 0x0000009e0200780c */ /* 0x000fe40003f24070 */
[----:B------:R-:W-:Y:S01]  /*00b0*/  ISETP.GT.U32.AND P0, PT, R3, 0xbd, PT ;  /* 0x000000bd0300780c */ /* 0x000fe20003f04070 */
[----:B-1----:R-:W-:-:S10]  /*00c0*/  IMAD R3, R9, 0x9000, RZ ;  /* 0x0000900009037824 */ /* 0x002fd400078e02ff */
[----:B0-----:R-:W-:Y:S05]  /*00d0*/  @P1 BRA `(.L_x_31) ;  /* 0x0000000000a41947 */ /* 0x001fea0003800000 */
[----:B------:R-:W0:Y:S01]  /*00e0*/  LDC.64 R6, c[0x0][0x388] ;  /* 0x0000e200ff067b82 */ /* 0x000e220000000a00 */
[----:B------:R-:W1:Y:S01]  /*00f0*/  LDCU.64 UR6, c[0x0][0x380] ;  /* 0x00007000ff0677ac */ /* 0x000e620008000a00 */
[----:B------:R-:W-:Y:S01]  /*0100*/  SHF.R.S32.HI R14, RZ, 0x1f, R3 ;  /* 0x0000001fff0e7819 */ /* 0x000fe20000011403 */
[----:B------:R-:W-:Y:S01]  /*0110*/  IMAD R2, R9, 0xc0, R0 ;  /* 0x000000c009027824 */ /* 0x000fe200078e0200 */
[----:B------:R-:W-:Y:S01]  /*0120*/  IADD3 R5, P1, PT, R0, R3, RZ ;  /* 0x0000000300057210 */ /* 0x000fe20007f3e0ff */
[----:B------:R-:W2:Y:S03]  /*0130*/  LDCU UR8, c[0x3][0x8] ;  /* 0x00c00100ff0877ac */ /* 0x000ea60008000800 */
[----:B------:R-:W-:Y:S02]  /*0140*/  IADD3.X R8, PT, PT, RZ, R14, RZ, P1, !PT ;  /* 0x0000000eff087210 */ /* 0x000fe40000ffe4ff */
[----:B-1----:R-:W-:-:S04]  /*0150*/  LEA R4, P1, R5, UR6, 0x2 ;  /* 0x0000000605047c11 */ /* 0x002fc8000f8210ff */
[----:B------:R-:W-:Y:S01]  /*0160*/  LEA.HI.X R5, R5, UR7, R8, 0x2, P1 ;  /* 0x0000000705057c11 */ /* 0x000fe200088f1408 */
[C---:B0-----:R-:W-:Y:S01]  /*0170*/  IMAD.WIDE R6, R2.reuse, 0x4, R6 ;  /* 0x0000000402067825 */ /* 0x041fe200078e0206 */
[----:B------:R-:W0:Y:S03]  /*0180*/  LDC.64 R8, c[0x0][0x398] ;  /* 0x0000e600ff087b82 */ /* 0x000e260000000a00 */
[----:B------:R-:W3:Y:S04]  /*0190*/  LDG.E R10, desc[UR4][R4.64+0x21900] ;  /* 0x02190004040a7981 */ /* 0x000ee8000c1e1900 */
[----:B------:R-:W2:Y:S04]  /*01a0*/  LDG.E R6, desc[UR4][R6.64] ;  /* 0x0000000406067981 */ /* 0x000ea8000c1e1900 */
[----:B------:R-:W4:Y:S01]  /*01b0*/  LDG.E R12, desc[UR4][R4.64+0x3f00] ;  /* 0x003f0004040c7981 */ /* 0x000f22000c1e1900 */
[----:B0-----:R-:W-:-:S04]  /*01c0*/  IMAD.WIDE R8, R2, 0x4, R8 ;  /* 0x0000000402087825 */ /* 0x001fc800078e0208 */
[----:B--2---:R-:W-:-:S04]  /*01d0*/  FMUL R11, R6, UR8 ;  /* 0x00000008060b7c20 */ /* 0x004fc80008400000 */
[----:B---3--:R-:W-:Y:S02]  /*01e0*/  FFMA R13, R11, 1000, R10 ;  /* 0x447a00000b0d7823 */ /* 0x008fe4000000000a */
[----:B------:R-:W0:Y:S03]  /*01f0*/  LDC.64 R10, c[0x0][0x390] ;  /* 0x0000e400ff0a7b82 */ /* 0x000e260000000a00 */
[----:B------:R1:W-:Y:S04]  /*0200*/  STG.E desc[UR4][R4.64+0x21c00], R13 ;  /* 0x021c000d04007986 */ /* 0x0003e8000c101904 */
[----:B------:R-:W2:Y:S01]  /*0210*/  LDG.E R8, desc[UR4][R8.64] ;  /* 0x0000000408087981 */ /* 0x000ea2000c1e1900 */
[----:B------:R-:W-:-:S05]  /*0220*/  IMAD R16, R0, 0xc0, RZ ;  /* 0x000000c000107824 */ /* 0x000fca00078e02ff */
[----:B------:R-:W-:-:S04]  /*0230*/  IADD3 R16, P1, PT, R16, R3, RZ ;  /* 0x0000000310107210 */ /* 0x000fc80007f3e0ff */
[----:B------:R-:W-:Y:S02]  /*0240*/  IADD3.X R17, PT, PT, RZ, R14, RZ, P1, !PT ;  /* 0x0000000eff117210 */ /* 0x000fe40000ffe4ff */
[----:B------:R-:W-:Y:S01]  /*0250*/  LEA R6, P1, R16, UR6, 0x2 ;  /* 0x0000000610067c11 */ /* 0x000fe2000f8210ff */
[----:B0-----:R-:W-:-:S04]  /*0260*/  IMAD.WIDE R10, R2, 0x4, R10 ;  /* 0x00000004020a7825 */ /* 0x001fc800078e020a */
[----:B--2---:R-:W-:Y:S02]  /*0270*/  FMUL R7, R8, UR8 ;  /* 0x0000000808077c20 */ /* 0x004fe40008400000 */
[----:B------:R-:W0:Y:S02]  /*0280*/  LDC.64 R8, c[0x0][0x3a0] ;  /* 0x0000e800ff087b82 */ /* 0x000e240000000a00 */
[----:B----4-:R-:W-:Y:S01]  /*0290*/  FFMA R15, R7, 1000, R12 ;  /* 0x447a0000070f7823 */ /* 0x010fe2000000000c */
[----:B------:R-:W-:-:S04]  /*02a0*/  LEA.HI.X R7, R16, UR7, R17, 0x2, P1 ;  /* 0x0000000710077c11 */ /* 0x000fc800088f1411 */
[----:B------:R2:W-:Y:S04]  /*02b0*/  STG.E desc[UR4][R4.64+0x3c00], R15 ;  /* 0x003c000f04007986 */ /* 0x0005e8000c101904 */
[----:B------:R-:W1:Y:S04]  /*02c0*/  LDG.E R10, desc[UR4][R10.64] ;  /* 0x000000040a0a7981 */ /* 0x000e68000c1e1900 */
[----:B------:R-:W3:Y:S01]  /*02d0*/  LDG.E R12, desc[UR4][R6.64+0x2cc] ;  /* 0x0002cc04060c7981 */ /* 0x000ee2000c1e1900 */
[----:B0-----:R-:W-:-:S03]  /*02e0*/  IMAD.WIDE R8, R2, 0x4, R8 ;  /* 0x0000000402087825 */ /* 0x001fc600078e0208 */
[----:B------:R-:W4:Y:S01]  /*02f0*/  LDG.E R2, desc[UR4][R6.64+0x54] ;  /* 0x0000540406027981 */ /* 0x000f22000c1e1900 */
[----:B-1----:R-:W-:-:S04]  /*0300*/  FMUL R13, R10, UR8 ;  /* 0x000000080a0d7c20 */ /* 0x002fc80008400000 */
[----:B---3--:R-:W-:-:S05]  /*0310*/  FFMA R13, R13, 1000, R12 ;  /* 0x447a00000d0d7823 */ /* 0x008fca000000000c */
[----:B------:R2:W-:Y:S04]  /*0320*/  STG.E desc[UR4][R6.64+0x2d0], R13 ;  /* 0x0002d00d06007986 */ /* 0x0005e8000c101904 */
[----:B------:R-:W3:Y:S02]  /*0330*/  LDG.E R8, desc[UR4][R8.64] ;  /* 0x0000000408087981 */ /* 0x000ee4000c1e1900 */
[----:B---3--:R-:W-:-:S04]  /*0340*/  FMUL R17, R8, UR8 ;  /* 0x0000000808117c20 */ /* 0x008fc80008400000 */
[----:B----4-:R-:W-:-:S05]  /*0350*/  FFMA R17, R17, 1000, R2 ;  /* 0x447a000011117823 */ /* 0x010fca0000000002 */
[----:B------:R2:W-:Y:S02]  /*0360*/  STG.E desc[UR4][R6.64+0x50], R17 ;  /* 0x0000501106007986 */ /* 0x0005e4000c101904 */
.L_x_31:
[----:B------:R-:W-:Y:S05]  /*0370*/  BSYNC.RECONVERGENT B0 ;  /* 0x0000000000007941 */ /* 0x000fea0003800200 */
.L_x_30:
[----:B------:R-:W-:Y:S05]  /*0380*/  @P0 BRA `(.L_x_32) ;  /* 0x0000000000640947 */ /* 0x000fea0003800000 */
[----:B--2---:R-:W0:Y:S01]  /*0390*/  LDC.64 R4, c[0x0][0x380] ;  /* 0x0000e000ff047b82 */ /* 0x004e220000000a00 */
[----:B------:R-:W1:Y:S01]  /*03a0*/  LDCU.64 UR6, c[0x0][0x380] ;  /* 0x00007000ff0677ac */ /* 0x000e620008000a00 */
[----:B------:R-:W-:Y:S02]  /*03b0*/  SHF.R.S32.HI R2, RZ, 0x1f, R3 ;  /* 0x0000001fff027819 */ /* 0x000fe40000011403 */
[CC--:B------:R-:W-:Y:S02]  /*03c0*/  IADD3 R6, P0, PT, R0.reuse, R3.reuse, RZ ;  /* 0x0000000300067210 */ /* 0x0c0fe40007f1e0ff */
[----:B------:R-:W-:Y:S02]  /*03d0*/  IADD3 R11, PT, PT, R0, R3, RZ ;  /* 0x00000003000b7210 */ /* 0x000fe40007ffe0ff */
[----:B------:R-:W-:Y:S02]  /*03e0*/  IADD3.X R7, PT, PT, RZ, R2, RZ, P0, !PT ;  /* 0x00000002ff077210 */ /* 0x000fe400007fe4ff */
[----:B-1----:R-:W-:-:S04]  /*03f0*/  LEA R8, P0, R6, UR6, 0x2 ;  /* 0x0000000606087c11 */ /* 0x002fc8000f8010ff */
[----:B------:R-:W-:Y:S01]  /*0400*/  LEA.HI.X R9, R6, UR7, R7, 0x2, P0 ;  /* 0x0000000706097c11 */ /* 0x000fe200080f1407 */
[----:B0-----:R-:W-:-:S05]  /*0410*/  IMAD.WIDE R6, R11, 0x4, R4 ;  /* 0x000000040b067825 */ /* 0x001fca00078e0204 */
[----:B------:R-:W2:Y:S04]  /*0420*/  LDG.E R9, desc[UR4][R8.64+0x300] ;  /* 0x0003000408097981 */ /* 0x000ea8000c1e1900 */
[----:B------:R-:W3:Y:S01]  /*0430*/  LDG.E R13, desc[UR4][R6.64+0x23a00] ;  /* 0x023a0004060d7981 */ /* 0x000ee2000c1e1900 */
[C---:B------:R-:W-:Y:S02]  /*0440*/  IMAD R10, R0.reuse, 0xc0, RZ ;  /* 0x000000c0000a7824 */ /* 0x040fe400078e02ff */
[----:B------:R-:W-:-:S03]  /*0450*/  IMAD R11, R0, 0xbf, R11 ;  /* 0x000000bf000b7824 */ /* 0x000fc600078e020b */
[----:B------:R-:W-:Y:S01]  /*0460*/  IADD3 R3, P0, PT, R10, R3, RZ ;  /* 0x000000030a037210 */ /* 0x000fe20007f1e0ff */
[----:B------:R-:W-:-:S03]  /*0470*/  IMAD.WIDE R4, R11, 0x4, R4 ;  /* 0x000000040b047825 */ /* 0x000fc600078e0204 */
[----:B------:R-:W-:Y:S02]  /*0480*/  IADD3.X R10, PT, PT, RZ, R2, RZ, P0, !PT ;  /* 0x00000002ff0a7210 */ /* 0x000fe400007fe4ff */
[----:B------:R-:W-:-:S04]  /*0490*/  LEA R2, P0, R3, UR6, 0x2 ;  /* 0x0000000603027c11 */ /* 0x000fc8000f8010ff */
[----:B------:R-:W-:Y:S01]  /*04a0*/  LEA.HI.X R3, R3, UR7, R10, 0x2, P0 ;  /* 0x0000000703037c11 */ /* 0x000fe200080f140a */
[----:B--2---:R-:W-:Y:S04]  /*04b0*/  STG.E desc[UR4][R6.64], R9 ;  /* 0x0000000906007986 */ /* 0x004fe8000c101904 */
[----:B---3--:R-:W-:Y:S04]  /*04c0*/  STG.E desc[UR4][R6.64+0x23d00], R13 ;  /* 0x023d000d06007986 */ /* 0x008fe8000c101904 */
[----:B------:R-:W2:Y:S04]  /*04d0*/  LDG.E R3, desc[UR4][R2.64+0x4] ;  /* 0x0000040402037981 */ /* 0x000ea8000c1e1900 */
[----:B------:R-:W3:Y:S04]  /*04e0*/  LDG.E R11, desc[UR4][R4.64+0x2f8] ;  /* 0x0002f804040b7981 */ /* 0x000ee8000c1e1900 */
[----:B--2---:R-:W-:Y:S04]  /*04f0*/  STG.E desc[UR4][R4.64], R3 ;  /* 0x0000000304007986 */ /* 0x004fe8000c101904 */
[----:B---3--:R-:W-:Y:S01]  /*0500*/  STG.E desc[UR4][R4.64+0x2fc], R11 ;  /* 0x0002fc0b04007986 */ /* 0x008fe2000c101904 */
[----:B------:R-:W-:Y:S05]  /*0510*/  EXIT ;  /* 0x000000000000794d */ /* 0x000fea0003800000 */
.L_x_32:
[----:B------:R-:W-:-:S13]  /*0520*/  ISETP.NE.AND P0, PT, R0, RZ, PT ;  /* 0x000000ff0000720c */ /* 0x000fda0003f05270 */
[----:B------:R-:W-:Y:S05]  /*0530*/  @P0 EXIT ;  /* 0x000000000000094d */ /* 0x000fea0003800000 */
[----:B--2---:R-:W0:Y:S02]  /*0540*/  LDC.64 R4, c[0x0][0x380] ;  /* 0x0000e000ff047b82 */ /* 0x004e240000000a00 */
[----:B0-----:R-:W-:-:S05]  /*0550*/  IMAD.WIDE R2, R3, 0x4, R4 ;  /* 0x0000000403027825 */ /* 0x001fca00078e0204 */
[----:B------:R-:W2:Y:S04]  /*0560*/  LDG.E R0, desc[UR4][R2.64+0x4] ;  /* 0x0000040402007981 */ /* 0x000ea8000c1e1900 */
        /* <DEDUP_REMOVED lines=20> */
.L_x_33:
        /* <DEDUP_REMOVED lines=13> */
.L_x_102:


//--------------------- .text._Z16backpropagation15Get3dIfLi192ELi192EE5Get2dIfLi192EEi --------------------------
	.section	.text._Z16backpropagation15Get3dIfLi192ELi192EE5Get2dIfLi192EEi,"ax",@progbits
	.align	128
        .global         _Z16backpropagation15Get3dIfLi192ELi192EE5Get2dIfLi192EEi
        .type           _Z16backpropagation15Get3dIfLi192ELi192EE5Get2dIfLi192EEi,@function
        .size           _Z16backpropagation15Get3dIfLi192ELi192EE5Get2dIfLi192EEi,(.L_x_95 - _Z16backpropagation15Get3dIfLi192ELi192EE5Get2dIfLi192EEi)
        .other          _Z16backpropagation15Get3dIfLi192ELi192EE5Get2dIfLi192EEi,@"STO_CUDA_ENTRY STV_DEFAULT"
_Z16backpropagation15Get3dIfLi192ELi192EE5Get2dIfLi192EEi:
.text._Z16backpropagation15Get3dIfLi192ELi192EE5Get2dIfLi192EEi:
[----:B------:R-:W-:Y:S01]  /*0000*/  LDC R1, c[0x0][0x37c] ;  /* 0x0000df00ff017b82 */ /* 0x000fe20000000800 */
[----:B------:R-:W0:Y:S07]  /*0010*/  S2R R3, SR_TID.Y ;  /* 0x0000000000037919 */ /* 0x000e2e0000002200 */
[----:B------:R-:W1:Y:S01]  /*0020*/  LDC R5, c[0x0][0x360] ;  /* 0x0000d800ff057b82 */ /* 0x000e620000000800 */
[----:B------:R-:W1:Y:S07]  /*0030*/  S2R R0, SR_TID.X ;  /* 0x0000000000007919 */ /* 0x000e6e0000002100 */
[----:B------:R-:W0:Y:S08]  /*0040*/  S2UR UR5, SR_CTAID.Y ;  /* 0x00000000000579c3 */ /* 0x000e300000002600 */
[----:B------:R-:W0:Y:S08]  /*0050*/  LDC R2, c[0x0][0x364] ;  /* 0x0000d900ff027b82 */ /* 0x000e300000000800 */
[----:B------:R-:W1:Y:S01]  /*0060*/  S2UR UR4, SR_CTAID.X ;  /* 0x00000000000479c3 */ /* 0x000e620000002500 */
[----:B0-----:R-:W-:-:S02]  /*0070*/  IMAD R3, R2, UR5, R3 ;  /* 0x0000000502037c24 */ /* 0x001fc4000f8e0203 */
[----:B-1----:R-:W-:Y:S02]  /*0080*/  IMAD R0, R5, UR4, R0 ;  /* 0x0000000405007c24 */ /* 0x002fe4000f8e0200 */
[----:B------:R-:W-:-:S05]  /*0090*/  VIADD R5, R3, 0xffffffff ;  /* 0xffffffff03057836 */ /* 0x000fca0000000000 */
[----:B------:R-:W-:-:S04]  /*00a0*/  VIADDMNMX.U32 R5, R0, 0xffffffff, R5, !PT ;  /* 0xffffffff00057846 */ /* 0x000fc80007800005 */
[----:B------:R-:W-:-:S13]  /*00b0*/  ISETP.GT.U32.AND P0, PT, R5, 0xbd, PT ;  /* 0x000000bd0500780c */ /* 0x000fda0003f04070 */
[----:B------:R-:W-:Y:S05]  /*00c0*/  @P0 EXIT ;  /* 0x000000000000094d */ /* 0x000fea0003800000 */
[----:B------:R-:W0:Y:S01]  /*00d0*/  LDC R12, c[0x0][0x390] ;  /* 0x0000e400ff0c7b82 */ /* 0x000e220000000800 */
[----:B------:R-:W1:Y:S01]  /*00e0*/  LDCU.64 UR6, c[0x0][0x380] ;  /* 0x00007000ff0677ac */ /* 0x000e620008000a00 */
[----:B------:R-:W-:Y:S02]  /*00f0*/  IMAD.MOV.U32 R5, RZ, RZ, 0x9000 ;  /* 0x00009000ff057424 */ /* 0x000fe400078e00ff */
[----:B------:R-:W-:Y:S01]  /*0100*/  IMAD R13, R3, 0xc0, R0 ;  /* 0x000000c0030d7824 */ /* 0x000fe200078e0200 */
[----:B------:R-:W2:Y:S03]  /*0110*/  LDCU.64 UR4, c[0x0][0x358] ;  /* 0x00006b00ff0477ac */ /* 0x000ea60008000a00 */
[----:B------:R-:W3:Y:S01]  /*0120*/  LDC.64 R8, c[0x0][0x388] ;  /* 0x0000e200ff087b82 */ /* 0x000ee20000000a00 */
[----:B------:R-:W-:Y:S02]  /*0130*/  VIADD R11, R13, 0xffffff40 ;  /* 0xffffff400d0b7836 */ /* 0x000fe40000000000 */
[----:B0-----:R-:W-:-:S05]  /*0140*/  IMAD R12, R12, R5, 0x9000 ;  /* 0x000090000c0c7424 */ /* 0x001fca00078e0205 */
[----:B------:R-:W0:Y:S01]  /*0150*/  LDC.64 R4, c[0x0][0x380] ;  /* 0x0000e000ff047b82 */ /* 0x000e220000000a00 */
[C---:B------:R-:W-:Y:S01]  /*0160*/  IADD3 R0, P0, PT, R13.reuse, R12, RZ ;  /* 0x0000000c0d007210 */ /* 0x040fe20007f1e0ff */
[----:B---3--:R-:W-:-:S03]  /*0170*/  IMAD.WIDE.U32 R2, R13, 0x4, R8 ;  /* 0x000000040d027825 */ /* 0x008fc600078e0008 */
[----:B------:R-:W-:Y:S02]  /*0180*/  LEA.HI.X.SX32 R7, R12, RZ, 0x1, P0 ;  /* 0x000000ff0c077211 */ /* 0x000fe400000f0eff */
[C---:B-1----:R-:W-:Y:S01]  /*0190*/  LEA R6, P0, R0.reuse, UR6, 0x2 ;  /* 0x0000000600067c11 */ /* 0x042fe2000f8010ff */
[----:B------:R-:W-:Y:S01]  /*01a0*/  IMAD.WIDE.U32 R10, R11, 0x4, R8 ;  /* 0x000000040b0a7825 */ /* 0x000fe200078e0008 */
[----:B------:R-:W-:Y:S01]  /*01b0*/  IADD3 R13, PT, PT, R13, -0x1, RZ ;  /* 0xffffffff0d0d7810 */ /* 0x000fe20007ffe0ff */
[----:B--2---:R-:W2:Y:S01]  /*01c0*/  LDG.E R16, desc[UR4][R2.64+0x4] ;  /* 0x0000040402107981 */ /* 0x004ea2000c1e1900 */
[----:B------:R-:W-:-:S03]  /*01d0*/  LEA.HI.X R7, R0, UR7, R7, 0x2, P0 ;  /* 0x0000000700077c11 */ /* 0x000fc600080f1407 */
[----:B------:R-:W3:Y:S01]  /*01e0*/  LDG.E R0, desc[UR4][R2.64+0x300] ;  /* 0x0003000402007981 */ /* 0x000ee2000c1e1900 */
[----:B------:R-:W-:Y:S02]  /*01f0*/  IMAD.IADD R19, R12, 0x1, R13 ;  /* 0x000000010c137824 */ /* 0x000fe400078e020d */
[----:B------:R-:W-:Y:S01]  /*0200*/  IMAD.WIDE.U32 R12, R13, 0x4, R8 ;  /* 0x000000040d0c7825 */ /* 0x000fe200078e0008 */
[----:B------:R-:W4:Y:S01]  /*0210*/  LDG.E R17, desc[UR4][R6.64+0x300] ;  /* 0x0003000406117981 */ /* 0x000f22000c1e1900 */
[----:B------:R-:W1:Y:S03]  /*0220*/  LDC.64 R8, c[0x3][0x8] ;  /* 0x00c00200ff087b82 */ /* 0x000e660000000a00 */
[----:B------:R-:W5:Y:S01]  /*0230*/  LDG.E R11, desc[UR4][R10.64] ;  /* 0x000000040a0b7981 */ /* 0x000f62000c1e1900 */
[----:B0-----:R-:W-:-:S03]  /*0240*/  IMAD.WIDE R4, R19, 0x4, R4 ;  /* 0x0000000413047825 */ /* 0x001fc600078e0204 */
[----:B------:R-:W2:Y:S04]  /*0250*/  LDG.E R15, desc[UR4][R6.64+-0x300] ;  /* 0xfffd0004060f7981 */ /* 0x000ea8000c1e1900 */
[----:B------:R-:W2:Y:S04]  /*0260*/  LDG.E R12, desc[UR4][R12.64] ;  /* 0x000000040c0c7981 */ /* 0x000ea8000c1e1900 */
[----:B------:R-:W2:Y:S04]  /*0270*/  LDG.E R14, desc[UR4][R4.64] ;  /* 0x00000004040e7981 */ /* 0x000ea8000c1e1900 */
[----:B------:R0:W2:Y:S04]  /*0280*/  LDG.E R19, desc[UR4][R2.64] ;  /* 0x0000000402137981 */ /* 0x0000a8000c1e1900 */
[----:B------:R-:W2:Y:S04]  /*0290*/  LDG.E R18, desc[UR4][R6.64+0x4] ;  /* 0x0000040406127981 */ /* 0x000ea8000c1e1900 */
[----:B------:R-:W2:Y:S01]  /*02a0*/  LDG.E R10, desc[UR4][R4.64+0x4] ;  /* 0x00000404040a7981 */ /* 0x000ea2000c1e1900 */
[----:B-1----:R-:W-:Y:S01]  /*02b0*/  FMUL R9, R9, R9 ;  /* 0x0000000909097220 */ /* 0x002fe20000400000 */
[----:B------:R-:W-:Y:S01]  /*02c0*/  BSSY.RECONVERGENT B0, `(.L_x_34) ;  /* 0x000001a000007945 */ /* 0x000fe20003800200 */
[----:B---3--:R-:W-:-:S04]  /*02d0*/  FADD R0, R0, 1 ;  /* 0x3f80000000007421 */ /* 0x008fc80000000000 */
[----:B----4-:R-:W-:Y:S01]  /*02e0*/  FMUL R17, R0, R17 ;  /* 0x0000001100117220 */ /* 0x010fe20000400000 */
[----:B-----5:R-:W-:Y:S01]  /*02f0*/  FADD R0, R11, 1 ;  /* 0x3f8000000b007421 */ /* 0x020fe20000000000 */
[----:B------:R-:W-:-:S03]  /*0300*/  FMUL R11, R8, R8 ;  /* 0x00000008080b7220 */ /* 0x000fc60000400000 */
[----:B--2---:R-:W-:Y:S01]  /*0310*/  FFMA R0, R0, R15, R17 ;  /* 0x0000000f00007223 */ /* 0x004fe20000000011 */
[----:B------:R-:W-:Y:S01]  /*0320*/  FADD R13, R12, 1 ;  /* 0x3f8000000c0d7421 */ /* 0x000fe20000000000 */
[----:B------:R-:W1:Y:S01]  /*0330*/  MUFU.RCP R8, R11 ;  /* 0x0000000b00087308 */ /* 0x000e620000001000 */
[----:B0-----:R-:W-:Y:S02]  /*0340*/  FADD R3, R16, 1 ;  /* 0x3f80000010037421 */ /* 0x001fe40000000000 */
[----:B------:R-:W-:Y:S01]  /*0350*/  FFMA R0, R13, R14, R0 ;  /* 0x0000000e0d007223 */ /* 0x000fe20000000000 */
[----:B------:R-:W-:-:S03]  /*0360*/  FADD R19, R19, 1 ;  /* 0x3f80000013137421 */ /* 0x000fc60000000000 */
[----:B------:R-:W-:Y:S01]  /*0370*/  FFMA R3, R3, R18, R0 ;  /* 0x0000001203037223 */ /* 0x000fe20000000000 */
[----:B------:R-:W-:Y:S01]  /*0380*/  FMUL R2, R19, -4 ;  /* 0xc080000013027820 */ /* 0x000fe20000400000 */
[----:B------:R-:W-:-:S03]  /*0390*/  FMUL R0, R9, 2250000 ;  /* 0x4a09544009007820 */ /* 0x000fc60000400000 */
[----:B------:R-:W-:-:S04]  /*03a0*/  FFMA R3, R2, R10, R3 ;  /* 0x0000000a02037223 */ /* 0x000fc80000000003 */
[----:B------:R-:W-:Y:S01]  /*03b0*/  FMUL R0, R0, R3 ;  /* 0x0000000300007220 */ /* 0x000fe20000400000 */
[----:B-1----:R-:W-:-:S03]  /*03c0*/  FFMA R7, -R11, R8, 1 ;  /* 0x3f8000000b077423 */ /* 0x002fc60000000108 */
[----:B------:R-:W0:Y:S01]  /*03d0*/  FCHK P0, R0, R11 ;  /* 0x0000000b00007302 */ /* 0x000e220000000000 */
[----:B------:R-:W-:-:S04]  /*03e0*/  FFMA R7, R8, R7, R8 ;  /* 0x0000000708077223 */ /* 0x000fc80000000008 */
[----:B------:R-:W-:-:S04]  /*03f0*/  FFMA R2, R0, R7, RZ ;  /* 0x0000000700027223 */ /* 0x000fc800000000ff */
[----:B------:R-:W-:-:S04]  /*0400*/  FFMA R3, -R11, R2, R0 ;  /* 0x000000020b037223 */ /* 0x000fc80000000100 */
[----:B------:R-:W-:Y:S01]  /*0410*/  FFMA R3, R7, R3, R2 ;  /* 0x0000000307037223 */ /* 0x000fe20000000002 */
[----:B0-----:R-:W-:Y:S06]  /*0420*/  @!P0 BRA `(.L_x_35) ;  /* 0x00000000000c8947 */ /* 0x001fec0003800000 */
[----:B------:R-:W-:-:S07]  /*0430*/  MOV R2, 0x450 ;  /* 0x0000045000027802 */ /* 0x000fce0000000f00 */
[----:B------:R-:W-:Y:S05]  /*0440*/  CALL.REL.NOINC `($__internal_2_$__cuda_sm3x_div_rn_noftz_f32_slowpath) ;  /* 0x00000000001c7944 */ /* 0x000fea0003c00000 */
[----:B------:R-:W-:-:S07]  /*0450*/  IMAD.MOV.U32 R3, RZ, RZ, R0 ;  /* 0x000000ffff037224 */ /* 0x000fce00078e0000 */
.L_x_35:
[----:B------:R-:W-:Y:S05]  /*0460*/  BSYNC.RECONVERGENT B0 ;  /* 0x0000000000007941 */ /* 0x000fea0003800200 */
.L_x_34:
[----:B------:R-:W2:Y:S01]  /*0470*/  LDG.E R0, desc[UR4][R4.64+0x24004] ;  /* 0x0240040404007981 */ /* 0x000ea2000c1e1900 */
[----:B------:R-:W-:-:S04]  /*0480*/  FFMA R3, R10, 2, R3 ;  /* 0x400000000a037823 */ /* 0x000fc80000000003 */
[----:B--2---:R-:W-:-:S05]  /*0490*/  FADD R3, R3, -R0 ;  /* 0x8000000003037221 */ /* 0x004fca0000000000 */
[----:B------:R-:W-:Y:S01]  /*04a0*/  STG.E desc[UR4][R4.64+-0x23ffc], R3 ;  /* 0xfdc0040304007986 */ /* 0x000fe2000c101904 */
[----:B------:R-:W-:Y:S05]  /*04b0*/  EXIT ;  /* 0x000000000000794d */ /* 0x000fea0003800000 */
        .weak           $__internal_2_$__cuda_sm3x_div_rn_noftz_f32_slowpath
        .type           $__internal_2_$__cuda_sm3x_div_rn_noftz_f32_slowpath,@function
        .size           $__internal_2_$__cuda_sm3x_div_rn_noftz_f32_slowpath,(.L_x_95 - $__internal_2_$__cuda_sm3x_div_rn_noftz_f32_slowpath)
$__internal_2_$__cuda_sm3x_div_rn_noftz_f32_slowpath:
[----:B------:R-:W-:Y:S01]  /*04c0*/  SHF.R.U32.HI R6, RZ, 0x17, R11 ;  /* 0x00000017ff067819 */ /* 0x000fe2000001160b */
[----:B------:R-:W-:Y:S01]  /*04d0*/  BSSY.RECONVERGENT B1, `(.L_x_36) ;  /* 0x0000064000017945 */ /* 0x000fe20003800200 */
[--C-:B------:R-:W-:Y:S01]  /*04e0*/  SHF.R.U32.HI R3, RZ, 0x17, R0.reuse ;  /* 0x00000017ff037819 */ /* 0x100fe20000011600 */
[----:B------:R-:W-:Y:S01]  /*04f0*/  IMAD.MOV.U32 R9, RZ, RZ, R0 ;  /* 0x000000ffff097224 */ /* 0x000fe200078e0000 */
[----:B------:R-:W-:Y:S02]  /*0500*/  LOP3.LUT R8, R6, 0xff, RZ, 0xc0, !PT ;  /* 0x000000ff06087812 */ /* 0x000fe400078ec0ff */
[----:B------:R-:W-:Y:S02]  /*0510*/  LOP3.LUT R7, R3, 0xff, RZ, 0xc0, !PT ;  /* 0x000000ff03077812 */ /* 0x000fe400078ec0ff */
[----:B------:R-:W-:-:S03]  /*0520*/  IADD3 R13, PT, PT, R8, -0x1, RZ ;  /* 0xffffffff080d7810 */ /* 0x000fc60007ffe0ff */
[----:B------:R-:W-:Y:S01]  /*0530*/  VIADD R12, R7, 0xffffffff ;  /* 0xffffffff070c7836 */ /* 0x000fe20000000000 */
[----:B------:R-:W-:-:S04]  /*0540*/  ISETP.GT.U32.AND P0, PT, R13, 0xfd, PT ;  /* 0x000000fd0d00780c */ /* 0x000fc80003f04070 */
[----:B------:R-:W-:-:S13]  /*0550*/  ISETP.GT.U32.OR P0, PT, R12, 0xfd, P0 ;  /* 0x000000fd0c00780c */ /* 0x000fda0000704470 */
[----:B------:R-:W-:Y:S01]  /*0560*/  @!P0 MOV R6, RZ ;  /* 0x000000ff00068202 */ /* 0x000fe20000000f00 */
        /* <DEDUP_REMOVED lines=20> */
[----:B------:R-:W-:Y:S01]  /*06b0*/  @P0 IMAD.MOV.U32 R6, RZ, RZ, RZ ;  /* 0x000000ffff060224 */ /* 0x000fe200078e00ff */
[----:B------:R-:W-:Y:S01]  /*06c0*/  @!P0 MOV R6, 0xffffffc0 ;  /* 0xffffffc000068802 */ /* 0x000fe20000000f00 */
[----:B------:R-:W-:Y:S01]  /*06d0*/  @!P0 FFMA R9, R0, 1.84467440737095516160e+19, RZ ;  /* 0x5f80000000098823 */ /* 0x000fe200000000ff */
[----:B------:R-:W-:-:S03]  /*06e0*/  @!P1 FFMA R11, R3, 1.84467440737095516160e+19, RZ ;  /* 0x5f800000030b9823 */ /* 0x000fc600000000ff */
[----:B------:R-:W-:-:S07]  /*06f0*/  @!P1 VIADD R6, R6, 0x40 ;  /* 0x0000004006069836 */ /* 0x000fce0000000000 */
.L_x_37:
[----:B------:R-:W-:Y:S01]  /*0700*/  LEA R0, R8, 0xc0800000, 0x17 ;  /* 0xc080000008007811 */ /* 0x000fe200078eb8ff */
[----:B------:R-:W-:Y:S01]  /*0710*/  BSSY.RECONVERGENT B2, `(.L_x_42) ;  /* 0x0000036000027945 */ /* 0x000fe20003800200 */
[----:B------:R-:W-:-:S03]  /*0720*/  IADD3 R7, PT, PT, R7, -0x7f, RZ ;  /* 0xffffff8107077810 */ /* 0x000fc60007ffe0ff */
        /* <DEDUP_REMOVED lines=15> */
[----:B------:R-:W-:-:S05]  /*0820*/  IMAD.IADD R11, R3, 0x1, R7 ;  /* 0x00000001030b7824 */ /* 0x000fca00078e0207 */
[----:B------:R-:W-:-:S04]  /*0830*/  IADD3 R3, PT, PT, R11, -0x1, RZ ;  /* 0xffffffff0b037810 */ /* 0x000fc80007ffe0ff */
        /* <DEDUP_REMOVED lines=10> */
[C---:B------:R-:W-:Y:S02]  /*08e0*/  VIADD R8, R11.reuse, 0x20 ;  /* 0x000000200b087836 */ /* 0x040fe40000000000 */
[CCC-:B------:R-:W-:Y:S01]  /*08f0*/  FFMA.RM R6, R14.reuse, R12.reuse, R9.reuse ;  /* 0x0000000c0e067223 */ /* 0x1c0fe20000004009 */
[----:B------:R-:W-:Y:S02]  /*0900*/  ISETP.NE.AND P2, PT, R11, RZ, PT ;  /* 0x000000ff0b00720c */ /* 0x000fe40003f45270 */
[----:B------:R-:W-:Y:S01]  /*0910*/  LOP3.LUT R7, R3, 0x7fffff, RZ, 0xc0, !PT ;  /* 0x007fffff03077812 */ /* 0x000fe200078ec0ff */
[----:B------:R-:W-:Y:S01]  /*0920*/  FFMA.RP R3, R14, R12, R9 ;  /* 0x0000000c0e037223 */ /* 0x000fe20000008009 */
[----:B------:R-:W-:Y:S01]  /*0930*/  IMAD.MOV R9, RZ, RZ, -R11 ;  /* 0x000000ffff097224 */ /* 0x000fe200078e0a0b */
[----:B------:R-:W-:Y:S02]  /*0940*/  ISETP.NE.AND P1, PT, R11, RZ, PT ;  /* 0x000000ff0b00720c */ /* 0x000fe40003f25270 */
[----:B------:R-:W-:-:S02]  /*0950*/  LOP3.LUT R7, R7, 0x800000, RZ, 0xfc, !PT ;  /* 0x0080000007077812 */ /* 0x000fc400078efcff */
[----:B------:R-:W-:Y:S02]  /*0960*/  FSETP.NEU.FTZ.AND P0, PT, R3, R6, PT ;  /* 0x000000060300720b */ /* 0x000fe40003f1d000 */
[----:B------:R-:W-:Y:S02]  /*0970*/  SHF.L.U32 R8, R7, R8, RZ ;  /* 0x0000000807087219 */ /* 0x000fe400000006ff */
[----:B------:R-:W-:Y:S02]  /*0980*/  SEL R6, R9, RZ, P2 ;  /* 0x000000ff09067207 */ /* 0x000fe40001000000 */
[----:B------:R-:W-:Y:S02]  /*0990*/  ISETP.NE.AND P1, PT, R8, RZ, P1 ;  /* 0x000000ff0800720c */ /* 0x000fe40000f25270 */
[----:B------:R-:W-:Y:S02]  /*09a0*/  SHF.R.U32.HI R6, RZ, R6, R7 ;  /* 0x00000006ff067219 */ /* 0x000fe40000011607 */
[----:B------:R-:W-:-:S02]  /*09b0*/  PLOP3.LUT P0, PT, P0, P1, PT, 0xf8, 0x8f ;  /* 0x00000000008f781c */ /* 0x000fc40000703f70 */
[----:B------:R-:W-:Y:S02]  /*09c0*/  SHF.R.U32.HI R8, RZ, 0x1, R6 ;  /* 0x00000001ff087819 */ /* 0x000fe40000011606 */
[----:B------:R-:W-:-:S04]  /*09d0*/  SEL R3, RZ, 0x1, !P0 ;  /* 0x00000001ff037807 */ /* 0x000fc80004000000 */
[----:B------:R-:W-:-:S04]  /*09e0*/  LOP3.LUT R3, R3, 0x1, R8, 0xf8, !PT ;  /* 0x0000000103037812 */ /* 0x000fc800078ef808 */
[----:B------:R-:W-:-:S04]  /*09f0*/  LOP3.LUT R3, R3, R6, RZ, 0xc0, !PT ;  /* 0x0000000603037212 */ /* 0x000fc800078ec0ff */
[----:B------:R-:W-:-:S04]  /*0a00*/  IADD3 R3, PT, PT, R8, R3, RZ ;  /* 0x0000000308037210 */ /* 0x000fc80007ffe0ff */
[----:B------:R-:W-:Y:S01]  /*0a10*/  LOP3.LUT R0, R3, R0, RZ, 0xfc, !PT ;  /* 0x0000000003007212 */ /* 0x000fe200078efcff */
[----:B------:R-:W-:Y:S06]  /*0a20*/  BRA `(.L_x_45) ;  /* 0x0000000000107947 */ /* 0x000fec0003800000 */
.L_x_44:
[----:B------:R-:W-:-:S04]  /*0a30*/  LOP3.LUT R0, R0, 0x80000000, RZ, 0xc0, !PT ;  /* 0x8000000000007812 */ /* 0x000fc800078ec0ff */
[----:B------:R-:W-:Y:S01]  /*0a40*/  LOP3.LUT R0, R0, 0x7f800000, RZ, 0xfc, !PT ;  /* 0x7f80000000007812 */ /* 0x000fe200078efcff */
[----:B------:R-:W-:Y:S06]  /*0a50*/  BRA `(.L_x_45) ;  /* 0x0000000000047947 */ /* 0x000fec0003800000 */
.L_x_43:
[----:B------:R-:W-:-:S07]  /*0a60*/  IMAD R0, R7, 0x800000, R0 ;  /* 0x0080000007007824 */ /* 0x000fce00078e0200 */
.L_x_45:
[----:B------:R-:W-:Y:S05]  /*0a70*/  BSYNC.RECONVERGENT B2 ;  /* 0x0000000000027941 */ /* 0x000fea0003800200 */
.L_x_42:
[----:B------:R-:W-:Y:S05]  /*0a80*/  BRA `(.L_x_46) ;  /* 0x0000000000207947 */ /* 0x000fea0003800000 */
.L_x_41:
[----:B------:R-:W-:-:S04]  /*0a90*/  LOP3.LUT R0, R11, 0x80000000, R9, 0x48, !PT ;  /* 0x800000000b007812 */ /* 0x000fc800078e4809 */
[----:B------:R-:W-:Y:S01]  /*0aa0*/  LOP3.LUT R0, R0, 0x7f800000, RZ, 0xfc, !PT ;  /* 0x7f80000000007812 */ /* 0x000fe200078efcff */
[----:B------:R-:W-:Y:S06]  /*0ab0*/  BRA `(.L_x_46) ;  /* 0x0000000000147947 */ /* 0x000fec0003800000 */
.L_x_40:
[----:B------:R-:W-:Y:S01]  /*0ac0*/  LOP3.LUT R0, R11, 0x80000000, R9, 0x48, !PT ;  /* 0x800000000b007812 */ /* 0x000fe200078e4809 */
[----:B------:R-:W-:Y:S06]  /*0ad0*/  BRA `(.L_x_46) ;  /* 0x00000000000c7947 */ /* 0x000fec0003800000 */
.L_x_39:
[----:B------:R-:W0:Y:S01]  /*0ae0*/  MUFU.RSQ R0, -QNAN ;  /* 0xffc0000000007908 */ /* 0x000e220000001400 */
[----:B------:R-:W-:Y:S05]  /*0af0*/  BRA `(.L_x_46) ;  /* 0x0000000000047947 */ /* 0x000fea0003800000 */
.L_x_38:
[----:B------:R-:W-:-:S07]  /*0b00*/  FADD.FTZ R0, R0, R3 ;  /* 0x0000000300007221 */ /* 0x000fce0000010000 */
.L_x_46:
[----:B------:R-:W-:Y:S05]  /*0b10*/  BSYNC.RECONVERGENT B1 ;  /* 0x0000000000017941 */ /* 0x000fea0003800200 */
.L_x_36:
[----:B------:R-:W-:-:S04]  /*0b20*/  HFMA2 R3, -RZ, RZ, 0, 0 ;  /* 0x00000000ff037431 */ /* 0x000fc800000001ff */
[----:B0-----:R-:W-:Y:S05]  /*0b30*/  RET.REL.NODEC R2 `(_Z16backpropagation15Get3dIfLi192ELi192EE5Get2dIfLi192EEi) ;  /* 0xfffffff402307950 */ /* 0x001fea0003c3ffff */
.L_x_47:
        /* <DEDUP_REMOVED lines=12> */
.L_x_95:


//--------------------- .text._Z17difference_signal5Get3dIfLi192ELi192EES_IfLi192ELi401EES1_S1_S1_5Get2dIfLi192EES3_S3_S3_i --------------------------
	.section	.text._Z17difference_signal5Get3dIfLi192ELi192EES_IfLi192ELi401EES1_S1_S1_5Get2dIfLi192EES3_S3_S3_i,"ax",@progbits
	.align	128
        .global         _Z17difference_signal5Get3dIfLi192ELi192EES_IfLi192ELi401EES1_S1_S1_5Get2dIfLi192EES3_S3_S3_i
        .type           _Z17difference_signal5Get3dIfLi192ELi192EES_IfLi192ELi401EES1_S1_S1_5Get2dIfLi192EES3_S3_S3_i,@function
        .size           _Z17difference_signal5Get3dIfLi192ELi192EES_IfLi192ELi401EES1_S1_S1_5Get2dIfLi192EES3_S3_S3_i,(.L_x_104 - _Z17difference_signal5Get3dIfLi192ELi192EES_IfLi192ELi401EES1_S1_S1_5Get2dIfLi192EES3_S3_S3_i)
        .other          _Z17difference_signal5Get3dIfLi192ELi192EES_IfLi192ELi401EES1_S1_S1_5Get2dIfLi192EES3_S3_S3_i,@"STO_CUDA_ENTRY STV_DEFAULT"
_Z17difference_signal5Get3dIfLi192ELi192EES_IfLi192ELi401EES1_S1_S1_5Get2dIfLi192EES3_S3_S3_i:
.text._Z17difference_signal5Get3dIfLi192ELi192EES_IfLi192ELi401EES1_S1_S1_5Get2dIfLi192EES3_S3_S3_i:
[----:B------:R-:W-:Y:S01]  /*0000*/  LDC R1, c[0x0][0x37c] ;  /* 0x0000df00ff017b82 */ /* 0x000fe20000000800 */
[----:B------:R-:W0:Y:S07]  /*0010*/  S2R R3, SR_TID.X ;  /* 0x0000000000037919 */ /* 0x000e2e0000002100 */
[----:B------:R-:W1:Y:S01]  /*0020*/  LDC R7, c[0x0][0x3c8] ;  /* 0x0000f200ff077b82 */ /* 0x000e620000000800 */
[----:B------:R-:W2:Y:S01]  /*0030*/  LDCU.64 UR4, c[0x0][0x358] ;  /* 0x00006b00ff0477ac */ /* 0x000ea20008000a00 */
[----:B------:R-:W0:Y:S06]  /*0040*/  S2R R8, SR_CTAID.X ;  /* 0x0000000000087919 */ /* 0x000e2c0000002500 */
[----:B------:R-:W3:Y:S08]  /*0050*/  LDC.64 R10, c[0x0][0x388] ;  /* 0x0000e200ff0a7b82 */ /* 0x000ef00000000a00 */
[----:B------:R-:W4:Y:S08]  /*0060*/  LDC.64 R4, c[0x0][0x380] ;  /* 0x0000e000ff047b82 */ /* 0x000f300000000a00 */
[----:B------:R-:W5:Y:S08]  /*0070*/  LDC.64 R12, c[0x0][0x3a8] ;  /* 0x0000ea00ff0c7b82 */ /* 0x000f700000000a00 */
[----:B------:R-:W5:Y:S01]  /*0080*/  LDC.64 R14, c[0x0][0x398] ;  /* 0x0000e600ff0e7b82 */ /* 0x000f620000000a00 */
[----:B0-----:R-:W-:-:S02]  /*0090*/  IMAD R0, R8, 0xc0, R3 ;  /* 0x000000c008007824 */ /* 0x001fc400078e0203 */
[----:B------:R-:W-:-:S03]  /*00a0*/  IMAD R8, R8, 0x9000, RZ ;  /* 0x0000900008087824 */ /* 0x000fc600078e02ff */
[----:B------:R-:W-:Y:S02]  /*00b0*/  IADD3 R0, PT, PT, R0, 0x195, RZ ;  /* 0x0000019500007810 */ /* 0x000fe40007ffe0ff */
[----:B------:R-:W0:Y:S01]  /*00c0*/  LDC.64 R16, c[0x0][0x3b8] ;  /* 0x0000ee00ff107b82 */ /* 0x000e220000000a00 */
[----:B------:R-:W-:Y:S02]  /*00d0*/  LOP3.LUT R8, R8, R3, RZ, 0xfc, !PT ;  /* 0x0000000308087212 */ /* 0x000fe400078efcff */
[----:B-1----:R-:W-:-:S03]  /*00e0*/  IMAD R2, R7, 0x12cc0, R0 ;  /* 0x00012cc007027824 */ /* 0x002fc600078e0200 */
[----:B----4-:R-:W-:Y:S02]  /*00f0*/  IMAD.WIDE R6, R8, 0x4, R4 ;  /* 0x0000000408067825 */ /* 0x010fe400078e0204 */
[----:B------:R-:W1:Y:S02]  /*0100*/  LDC.64 R18, c[0x0][0x390] ;  /* 0x0000e400ff127b82 */ /* 0x000e640000000a00 */
[----:B---3--:R-:W-:Y:S01]  /*0110*/  IMAD.WIDE R10, R2, 0x4, R10 ;  /* 0x00000004020a7825 */ /* 0x008fe200078e020a */
[----:B--2---:R-:W2:Y:S05]  /*0120*/  LDG.E R9, desc[UR4][R6.64+0x69c54] ;  /* 0x069c540406097981 */ /* 0x004eaa000c1e1900 */
[----:B------:R-:W2:Y:S01]  /*0130*/  LDG.E R10, desc[UR4][R10.64] ;  /* 0x000000040a0a7981 */ /* 0x000ea2000c1e1900 */
[----:B-----5:R-:W-:-:S04]  /*0140*/  IMAD.WIDE R12, R0, 0x4, R12 ;  /* 0x00000004000c7825 */ /* 0x020fc800078e020c */
[----:B------:R-:W-:-:S04]  /*0150*/  IMAD.WIDE R14, R2, 0x4, R14 ;  /* 0x00000004020e7825 */ /* 0x000fc800078e020e */
[----:B--2---:R-:W-:-:S05]  /*0160*/  FADD R21, R10, -R9 ;  /* 0x800000090a157221 */ /* 0x004fca0000000000 */
[----:B------:R2:W-:Y:S04]  /*0170*/  STG.E desc[UR4][R12.64], R21 ;  /* 0x000000150c007986 */ /* 0x0005e8000c101904 */
[----:B------:R3:W4:Y:S04]  /*0180*/  LDG.E R9, desc[UR4][R6.64+0x4bc54] ;  /* 0x04bc540406097981 */ /* 0x000728000c1e1900 */
[----:B------:R-:W4:Y:S01]  /*0190*/  LDG.E R14, desc[UR4][R14.64] ;  /* 0x000000040e0e7981 */ /* 0x000f22000c1e1900 */
[----:B------:R-:W-:Y:S02]  /*01a0*/  IMAD R3, R3, 0xbf, R8 ;  /* 0x000000bf03037824 */ /* 0x000fe400078e0208 */
[----:B-1----:R-:W-:Y:S01]  /*01b0*/  IMAD.WIDE R10, R2, 0x4, R18 ;  /* 0x00000004020a7825 */ /* 0x002fe200078e0212 */
[----:B--2---:R-:W1:Y:S03]  /*01c0*/  LDC.64 R12, c[0x0][0x3a0] ;  /* 0x0000e800ff0c7b82 */ /* 0x004e660000000a00 */
[----:B------:R-:W-:-:S05]  /*01d0*/  IMAD.WIDE R4, R3, 0x4, R4 ;  /* 0x0000000403047825 */ /* 0x000fca00078e0204 */
[----:B---3--:R-:W2:Y:S01]  /*01e0*/  LDC.64 R6, c[0x0][0x3b0] ;  /* 0x0000ec00ff067b82 */ /* 0x008ea20000000a00 */
[----:B----4-:R-:W-:Y:S01]  /*01f0*/  FADD R23, R14, -R9 ;  /* 0x800000090e177221 */ /* 0x010fe20000000000 */
[----:B0-----:R-:W-:-:S05]  /*0200*/  IMAD.WIDE R8, R0, 0x4, R16 ;  /* 0x0000000400087825 */ /* 0x001fca00078e0210 */
[----:B------:R0:W-:Y:S04]  /*0210*/  STG.E desc[UR4][R8.64], R23 ;  /* 0x0000001708007986 */ /* 0x0001e8000c101904 */
[----:B------:R-:W3:Y:S04]  /*0220*/  LDG.E R10, desc[UR4][R10.64] ;  /* 0x000000040a0a7981 */ /* 0x000ee8000c1e1900 */
[----:B------:R-:W3:Y:S01]  /*0230*/  LDG.E R3, desc[UR4][R4.64+0x4c1d0] ;  /* 0x04c1d00404037981 */ /* 0x000ee2000c1e1900 */
[----:B--2---:R-:W-:Y:S01]  /*0240*/  IMAD.WIDE R6, R0, 0x4, R6 ;  /* 0x0000000400067825 */ /* 0x004fe200078e0206 */
[----:B0-----:R-:W0:Y:S03]  /*0250*/  LDC.64 R8, c[0x0][0x3c0] ;  /* 0x0000f000ff087b82 */ /* 0x001e260000000a00 */
[----:B---3--:R-:W-:Y:S01]  /*0260*/  FADD R15, R10, -R3 ;  /* 0x800000030a0f7221 */ /* 0x008fe20000000000 */
[----:B-1----:R-:W-:-:S04]  /*0270*/  IMAD.WIDE R2, R2, 0x4, R12 ;  /* 0x0000000402027825 */ /* 0x002fc800078e020c */
[----:B------:R-:W-:Y:S04]  /*0280*/  STG.E desc[UR4][R6.64], R15 ;  /* 0x0000000f06007986 */ /* 0x000fe8000c101904 */
[----:B------:R-:W2:Y:S04]  /*0290*/  LDG.E R13, desc[UR4][R4.64+0x4bf50] ;  /* 0x04bf5004040d7981 */ /* 0x000ea8000c1e1900 */
[----:B------:R-:W2:Y:S01]  /*02a0*/  LDG.E R2, desc[UR4][R2.64] ;  /* 0x0000000402027981 */ /* 0x000ea2000c1e1900 */
[----:B0-----:R-:W-:-:S04]  /*02b0*/  IMAD.WIDE R8, R0, 0x4, R8 ;  /* 0x0000000400087825 */ /* 0x001fc800078e0208 */
[----:B--2---:R-:W-:-:S05]  /*02c0*/  FADD R13, R2, -R13 ;  /* 0x8000000d020d7221 */ /* 0x004fca0000000000 */
[----:B------:R-:W-:Y:S01]  /*02d0*/  STG.E desc[UR4][R8.64], R13 ;  /* 0x0000000d08007986 */ /* 0x000fe2000c101904 */
[----:B------:R-:W-:Y:S05]  /*02e0*/  EXIT ;  /* 0x000000000000794d */ /* 0x000fea0003800000 */
.L_x_48:
        /* <DEDUP_REMOVED lines=9> */
.L_x_104:


//--------------------- .text._Z14initial_signal5Get3dIfLi192ELi192EES_IfLi192ELi401EES1_S1_S1_i --------------------------
	.section	.text._Z14initial_signal5Get3dIfLi192ELi192EES_IfLi192ELi401EES1_S1_S1_i,"ax",@progbits
	.align	128
        .global         _Z14initial_signal5Get3dIfLi192ELi192EES_IfLi192ELi401EES1_S1_S1_i
        .type           _Z14initial_signal5Get3dIfLi192ELi192EES_IfLi192ELi401EES1_S1_S1_i,@function
        .size           _Z14initial_signal5Get3dIfLi192ELi192EES_IfLi192ELi401EES1_S1_S1_i,(.L_x_105 - _Z14initial_signal5Get3dIfLi192ELi192EES_IfLi192ELi401EES1_S1_S1_i)
        .other          _Z14initial_signal5Get3dIfLi192ELi192EES_IfLi192ELi401EES1_S1_S1_i,@"STO_CUDA_ENTRY STV_DEFAULT"
_Z14initial_signal5Get3dIfLi192ELi192EES_IfLi192ELi401EES1_S1_S1_i:
.text._Z14initial_signal5Get3dIfLi192ELi192EES_IfLi192ELi401EES1_S1_S1_i:
[----:B------:R-:W-:Y:S01]  /*0000*/  LDC R1, c[0x0][0x37c] ;  /* 0x0000df00ff017b82 */ /* 0x000fe20000000800 */
[----:B------:R-:W0:Y:S07]  /*0010*/  S2R R9, SR_CTAID.X ;  /* 0x0000000000097919 */ /* 0x000e2e0000002500 */
[----:B------:R-:W1:Y:S01]  /*0020*/  LDC.64 R2, c[0x0][0x380] ;  /* 0x0000e000ff027b82 */ /* 0x000e620000000a00 */
[----:B------:R-:W2:Y:S01]  /*0030*/  LDCU.64 UR4, c[0x0][0x358] ;  /* 0x00006b00ff0477ac */ /* 0x000ea20008000a00 */
[----:B------:R-:W3:Y:S06]  /*0040*/  S2R R10, SR_TID.X ;  /* 0x00000000000a7919 */ /* 0x000eec0000002100 */
[----:B------:R-:W4:Y:S08]  /*0050*/  LDC R15, c[0x0][0x3a8] ;  /* 0x0000ea00ff0f7b82 */ /* 0x000f300000000800 */
[----:B------:R-:W5:Y:S01]  /*0060*/  LDC.64 R6, c[0x0][0x388] ;  /* 0x0000e200ff067b82 */ /* 0x000f620000000a00 */
[----:B0-----:R-:W-:-:S05]  /*0070*/  IMAD R0, R9, 0x9000, RZ ;  /* 0x0000900009007824 */ /* 0x001fca00078e02ff */
[----:B---3--:R-:W-:-:S05]  /*0080*/  LOP3.LUT R11, R0, R10, RZ, 0xfc, !PT ;  /* 0x0000000a000b7212 */ /* 0x008fca00078efcff */
[----:B-1----:R-:W-:-:S05]  /*0090*/  IMAD.WIDE R4, R11, 0x4, R2 ;  /* 0x000000040b047825 */ /* 0x002fca00078e0202 */
[----:B--2---:R-:W2:Y:S01]  /*00a0*/  LDG.E R13, desc[UR4][R4.64+0x69c54] ;  /* 0x069c5404040d7981 */ /* 0x004ea2000c1e1900 */
[----:B------:R-:W-:Y:S02]  /*00b0*/  IMAD R0, R9, 0xc0, R10 ;  /* 0x000000c009007824 */ /* 0x000fe400078e020a */
[----:B------:R-:W0:Y:S02]  /*00c0*/  LDC.64 R8, c[0x0][0x398] ;  /* 0x0000e600ff087b82 */ /* 0x000e240000000a00 */
[----:B----4-:R-:W-:-:S05]  /*00d0*/  IMAD R0, R15, 0x12cc0, R0 ;  /* 0x00012cc00f007824 */ /* 0x010fca00078e0200 */
[----:B------:R-:W-:-:S05]  /*00e0*/  IADD3 R15, PT, PT, R0, 0x195, RZ ;  /* 0x00000195000f7810 */ /* 0x000fca0007ffe0ff */
[----:B-----5:R-:W-:-:S05]  /*00f0*/  IMAD.WIDE R6, R15, 0x4, R6 ;  /* 0x000000040f067825 */ /* 0x020fca00078e0206 */
[----:B--2---:R1:W-:Y:S04]  /*0100*/  STG.E desc[UR4][R6.64], R13 ;  /* 0x0000000d06007986 */ /* 0x0043e8000c101904 */
[----:B------:R2:W3:Y:S01]  /*0110*/  LDG.E R17, desc[UR4][R4.64+0x4bc54] ;  /* 0x04bc540404117981 */ /* 0x0004e2000c1e1900 */
[----:B------:R-:W-:Y:S02]  /*0120*/  IMAD R11, R10, 0xbf, R11 ;  /* 0x000000bf0a0b7824 */ /* 0x000fe400078e020b */
[----:B0-----:R-:W-:-:S04]  /*0130*/  IMAD.WIDE R8, R15, 0x4, R8 ;  /* 0x000000040f087825 */ /* 0x001fc800078e0208 */
[----:B------:R-:W-:Y:S02]  /*0140*/  IMAD.WIDE R2, R11, 0x4, R2 ;  /* 0x000000040b027825 */ /* 0x000fe400078e0202 */
[----:B------:R-:W0:Y:S08]  /*0150*/  LDC.64 R10, c[0x0][0x390] ;  /* 0x0000e400ff0a7b82 */ /* 0x000e300000000a00 */
[----:B--2---:R-:W2:Y:S01]  /*0160*/  LDC.64 R4, c[0x0][0x3a0] ;  /* 0x0000e800ff047b82 */ /* 0x004ea20000000a00 */
[----:B---3--:R-:W-:Y:S04]  /*0170*/  STG.E desc[UR4][R8.64], R17 ;  /* 0x0000001108007986 */ /* 0x008fe8000c101904 */
[----:B------:R-:W3:Y:S01]  /*0180*/  LDG.E R19, desc[UR4][R2.64+0x4c1d0] ;  /* 0x04c1d00402137981 */ /* 0x000ee2000c1e1900 */
[----:B0-----:R-:W-:-:S05]  /*0190*/  IMAD.WIDE R10, R15, 0x4, R10 ;  /* 0x000000040f0a7825 */ /* 0x001fca00078e020a */
[----:B---3--:R-:W-:Y:S04]  /*01a0*/  STG.E desc[UR4][R10.64], R19 ;  /* 0x000000130a007986 */ /* 0x008fe8000c101904 */
[----:B-1----:R-:W3:Y:S01]  /*01b0*/  LDG.E R7, desc[UR4][R2.64+0x4bf50] ;  /* 0x04bf500402077981 */ /* 0x002ee2000c1e1900 */
[----:B--2---:R-:W-:-:S05]  /*01c0*/  IMAD.WIDE R4, R15, 0x4, R4 ;  /* 0x000000040f047825 */ /* 0x004fca00078e0204 */
[----:B---3--:R-:W-:Y:S01]  /*01d0*/  STG.E desc[UR4][R4.64], R7 ;  /* 0x0000000704007986 */ /* 0x008fe2000c101904 */
[----:B------:R-:W-:Y:S05]  /*01e0*/  EXIT ;  /* 0x000000000000794d */ /* 0x000fea0003800000 */
.L_x_49:
        /* <DEDUP_REMOVED lines=9> */
.L_x_105:


//--------------------- .text._Z22propagation_at_corners5Get3dIfLi192ELi192EE --------------------------
	.section	.text._Z22propagation_at_corners5Get3dIfLi192ELi192EE,"ax",@progbits
	.align	128
        .global         _Z22propagation_at_corners5Get3dIfLi192ELi192EE
        .type           _Z22propagation_at_corners5Get3dIfLi192ELi192EE,@function
        .size           _Z22propagation_at_corners5Get3dIfLi192ELi192EE,(.L_x_106 - _Z22propagation_at_corners5Get3dIfLi192ELi192EE)
        .other          _Z22propagation_at_corners5Get3dIfLi192ELi192EE,@"STO_CUDA_ENTRY STV_DEFAULT"
_Z22propagation_at_corners5Get3dIfLi192ELi192EE:
.text._Z22propagation_at_corners5Get3dIfLi192ELi192EE:
        /* <DEDUP_REMOVED lines=32> */
.L_x_50:
        /* <DEDUP_REMOVED lines=16> */
.L_x_106:


//--------------------- .text._Z11propagationiiii5Get2dIfLi192EE5Get3dIfLi192ELi192EEi --------------------------
	.section	.text._Z11propagationiiii5Get2dIfLi192EE5Get3dIfLi192ELi192EEi,"ax",@progbits
	.align	128
        .global         _Z11propagationiiii5Get2dIfLi192EE5Get3dIfLi192ELi192EEi
        .type           _Z11propagationiiii5Get2dIfLi192EE5Get3dIfLi192ELi192EEi,@function
        .size           _Z11propagationiiii5Get2dIfLi192EE5Get3dIfLi192ELi192EEi,(.L_x_97 - _Z11propagationiiii5Get2dIfLi192EE5Get3dIfLi192ELi192EEi)
        .other          _Z11propagationiiii5Get2dIfLi192EE5Get3dIfLi192ELi192EEi,@"STO_CUDA_ENTRY STV_DEFAULT"
_Z11propagationiiii5Get2dIfLi192EE5Get3dIfLi192ELi192EEi:
.text._Z11propagationiiii5Get2dIfLi192EE5Get3dIfLi192ELi192EEi:
        /* <DEDUP_REMOVED lines=14> */
[----:B------:R-:W-:-:S04]  /*00e0*/  IMAD R7, R5, 0xc0, RZ ;  /* 0x000000c005077824 */ /* 0x000fc800078e02ff */
[----:B------:R-:W-:-:S04]  /*00f0*/  IMAD.IADD R4, R6, 0x1, R7 ;  /* 0x0000000106047824 */ /* 0x000fc800078e0207 */
[----:B0-----:R-:W-:-:S06]  /*0100*/  IMAD.WIDE R2, R4, 0x4, R2 ;  /* 0x0000000404027825 */ /* 0x001fcc00078e0202 */
[----:B-1----:R-:W2:Y:S01]  /*0110*/  LDG.E R2, desc[UR6][R2.64] ;  /* 0x0000000602027981 */ /* 0x002ea2000c1e1900 */
[----:B------:R-:W-:Y:S01]  /*0120*/  BSSY.RECONVERGENT B0, `(.L_x_51) ;  /* 0x000000d000007945 */ /* 0x000fe20003800200 */
[----:B--2---:R-:W-:-:S04]  /*0130*/  FADD R0, R2, 1 ;  /* 0x3f80000002007421 */ /* 0x004fc80000000000 */
[----:B------:R-:W-:Y:S01]  /*0140*/  VIADD R8, R0, 0xf3000000 ;  /* 0xf300000000087836 */ /* 0x000fe20000000000 */
[----:B------:R0:W1:Y:S04]  /*0150*/  MUFU.RSQ R9, R0 ;  /* 0x0000000000097308 */ /* 0x0000680000001400 */
[----:B------:R-:W-:-:S13]  /*0160*/  ISETP.GT.U32.AND P0, PT, R8, 0x727fffff, PT ;  /* 0x727fffff0800780c */ /* 0x000fda0003f04070 */
[----:B01----:R-:W-:Y:S05]  /*0170*/  @!P0 BRA `(.L_x_52) ;  /* 0x00000000000c8947 */ /* 0x003fea0003800000 */
[----:B------:R-:W-:-:S07]  /*0180*/  MOV R11, 0x1a0 ;  /* 0x000001a0000b7802 */ /* 0x000fce0000000f00 */
[----:B------:R-:W-:Y:S05]  /*0190*/  CALL.REL.NOINC `($__internal_3_$__cuda_sm20_sqrt_rn_f32_slowpath) ;  /* 0x0000001000287944 */ /* 0x000fea0003c00000 */
[----:B------:R-:W-:Y:S05]  /*01a0*/  BRA `(.L_x_53) ;  /* 0x0000000000107947 */ /* 0x000fea0003800000 */
.L_x_52:
[----:B------:R-:W-:Y:S01]  /*01b0*/  FMUL.FTZ R3, R0, R9 ;  /* 0x0000000900037220 */ /* 0x000fe20000410000 */
[----:B------:R-:W-:-:S03]  /*01c0*/  FMUL.FTZ R8, R9, 0.5 ;  /* 0x3f00000009087820 */ /* 0x000fc60000410000 */
[----:B------:R-:W-:-:S04]  /*01d0*/  FFMA R0, -R3, R3, R0 ;  /* 0x0000000303007223 */ /* 0x000fc80000000100 */
[----:B------:R-:W-:-:S07]  /*01e0*/  FFMA R8, R0, R8, R3 ;  /* 0x0000000800087223 */ /* 0x000fce0000000003 */
.L_x_53:
[----:B------:R-:W-:Y:S05]  /*01f0*/  BSYNC.RECONVERGENT B0 ;  /* 0x0000000000007941 */ /* 0x000fea0003800200 */
.L_x_51:
[----:B------:R-:W0:Y:S01]  /*0200*/  LDC R11, c[0x3][RZ] ;  /* 0x00c00000ff0b7b82 */ /* 0x000e220000000800 */
[----:B------:R-:W1:Y:S01]  /*0210*/  LDCU UR4, c[0x3][0xc] ;  /* 0x00c00180ff0477ac */ /* 0x000e620008000800 */
[----:B------:R-:W-:Y:S01]  /*0220*/  FMUL R8, R8, 1500 ;  /* 0x44bb800008087820 */ /* 0x000fe20000400000 */
[----:B------:R-:W-:Y:S03]  /*0230*/  BSSY.RECONVERGENT B0, `(.L_x_54) ;  /* 0x000000e000007945 */ /* 0x000fe60003800200 */
[----:B-1----:R-:W-:Y:S01]  /*0240*/  FMUL R2, R8, UR4 ;  /* 0x0000000408027c20 */ /* 0x002fe20008400000 */
[----:B0-----:R-:W0:Y:S08]  /*0250*/  MUFU.RCP R0, R11 ;  /* 0x0000000b00007308 */ /* 0x001e300000001000 */
[----:B------:R-:W1:Y:S01]  /*0260*/  FCHK P0, R2, R11 ;  /* 0x0000000b02007302 */ /* 0x000e620000000000 */
[----:B0-----:R-:W-:-:S04]  /*0270*/  FFMA R3, R0, -R11, 1 ;  /* 0x3f80000000037423 */ /* 0x001fc8000000080b */
[----:B------:R-:W-:-:S04]  /*0280*/  FFMA R3, R0, R3, R0 ;  /* 0x0000000300037223 */ /* 0x000fc80000000000 */
[----:B------:R-:W-:-:S04]  /*0290*/  FFMA R0, R2, R3, RZ ;  /* 0x0000000302007223 */ /* 0x000fc800000000ff */
[----:B------:R-:W-:-:S04]  /*02a0*/  FFMA R9, R0, -R11, R2 ;  /* 0x8000000b00097223 */ /* 0x000fc80000000002 */
[----:B------:R-:W-:Y:S01]  /*02b0*/  FFMA R0, R3, R9, R0 ;  /* 0x0000000903007223 */ /* 0x000fe20000000000 */
[----:B-1----:R-:W-:Y:S06]  /*02c0*/  @!P0 BRA `(.L_x_55) ;  /* 0x0000000000108947 */ /* 0x002fec0003800000 */
[----:B------:R-:W0:Y:S01]  /*02d0*/  LDCU UR4, c[0x3][URZ] ;  /* 0x00c00000ff0477ac */ /* 0x000e220008000800 */
[----:B------:R-:W-:Y:S02]  /*02e0*/  MOV R12, 0x310 ;  /* 0x00000310000c7802 */ /* 0x000fe40000000f00 */
[----:B0-----:R-:W-:-:S07]  /*02f0*/  MOV R3, UR4 ;  /* 0x0000000400037c02 */ /* 0x001fce0008000f00 */
[----:B------:R-:W-:Y:S05]  /*0300*/  CALL.REL.NOINC `($__internal_4_$__cuda_sm3x_div_rn_noftz_f32_slowpath) ;  /* 0x0000001000287944 */ /* 0x000fea0003c00000 */
.L_x_55:
[----:B------:R-:W-:Y:S05]  /*0310*/  BSYNC.RECONVERGENT B0 ;  /* 0x0000000000007941 */ /* 0x000fea0003800200 */
.L_x_54:
[C---:B------:R-:W-:Y:S01]  /*0320*/  ISETP.NE.AND P2, PT, R6.reuse, 0xbf, PT ;  /* 0x000000bf0600780c */ /* 0x040fe20003f45270 */
[----:B------:R-:W0:Y:S01]  /*0330*/  LDC R3, c[0x0][0x3a0] ;  /* 0x0000e800ff037b82 */ /* 0x000e220000000800 */
[----:B------:R-:W-:Y:S01]  /*0340*/  BSSY.RECONVERGENT B0, `(.L_x_56) ;  /* 0x00000e8000007945 */ /* 0x000fe20003800200 */
[C---:B------:R-:W-:Y:S02]  /*0350*/  ISETP.NE.AND P1, PT, R6.reuse, RZ, PT ;  /* 0x000000ff0600720c */ /* 0x040fe40003f25270 */
[----:B------:R-:W-:-:S04]  /*0360*/  ISETP.EQ.OR P0, PT, R6, RZ, !P2 ;  /* 0x000000ff0600720c */ /* 0x000fc80005702670 */
[----:B------:R-:W-:-:S04]  /*0370*/  ISETP.NE.AND P0, PT, R5, RZ, !P0 ;  /* 0x000000ff0500720c */ /* 0x000fc80004705270 */
[----:B------:R-:W-:-:S13]  /*0380*/  ISETP.EQ.OR P0, PT, R5, 0xbf, !P0 ;  /* 0x000000bf0500780c */ /* 0x000fda0004702670 */
[----:B------:R-:W-:Y:S05]  /*0390*/  @P0 BRA `(.L_x_57) ;  /* 0x0000000800f80947 */ /* 0x000fea0003800000 */
[----:B------:R-:W1:Y:S01]  /*03a0*/  LDCU.64 UR4, c[0x0][0x398] ;  /* 0x00007300ff0477ac */ /* 0x000e620008000a00 */
[----:B------:R-:W2:Y:S01]  /*03b0*/  LDC.64 R12, c[0x0][0x398] ;  /* 0x0000e600ff0c7b82 */ /* 0x000ea20000000a00 */
[----:B0-----:R-:W-:Y:S01]  /*03c0*/  IMAD R7, R3, 0x9000, RZ ;  /* 0x0000900003077824 */ /* 0x001fe200078e02ff */
[----:B------:R-:W0:Y:S04]  /*03d0*/  LDCU.128 UR8, c[0x0][0x380] ;  /* 0x00007000ff0877ac */ /* 0x000e280008000c00 */
[--C-:B------:R-:W-:Y:S02]  /*03e0*/  SHF.R.S32.HI R9, RZ, 0x1f, R7.reuse ;  /* 0x0000001fff097819 */ /* 0x100fe40000011407 */
[C---:B------:R-:W-:Y:S02]  /*03f0*/  IADD3 R2, P0, PT, R4.reuse, R7, RZ ;  /* 0x0000000704027210 */ /* 0x040fe40007f1e0ff */
[----:B------:R-:W-:-:S02]  /*0400*/  IADD3 R7, PT, PT, R4, -0xc0, R7 ;  /* 0xffffff4004077810 */ /* 0x000fc40007ffe007 */
[----:B------:R-:W-:Y:S02]  /*0410*/  LEA.HI.X.SX32 R9, R4, R9, 0x1, P0 ;  /* 0x0000000904097211 */ /* 0x000fe400000f0eff */
[----:B-1----:R-:W-:-:S04]  /*0420*/  LEA R10, P0, R2, UR4, 0x2 ;  /* 0x00000004020a7c11 */ /* 0x002fc8000f8010ff */
[----:B------:R-:W-:Y:S01]  /*0430*/  LEA.HI.X R11, R2, UR5, R9, 0x2, P0 ;  /* 0x00000005020b7c11 */ /* 0x000fe200080f1409 */
[----:B--2---:R-:W-:-:S04]  /*0440*/  IMAD.WIDE R12, R7, 0x4, R12 ;  /* 0x00000004070c7825 */ /* 0x004fc800078e020c */
[----:B------:R-:W2:Y:S04]  /*0450*/  LDG.E R7, desc[UR6][R10.64+0x4] ;  /* 0x000004060a077981 */ /* 0x000ea8000c1e1900 */
[----:B------:R-:W2:Y:S04]  /*0460*/  LDG.E R14, desc[UR6][R10.64+-0x4] ;  /* 0xfffffc060a0e7981 */ /* 0x000ea8000c1e1900 */
[----:B------:R-:W3:Y:S04]  /*0470*/  LDG.E R16, desc[UR6][R12.64] ;  /* 0x000000060c107981 */ /* 0x000ee8000c1e1900 */
[----:B------:R-:W4:Y:S04]  /*0480*/  LDG.E R18, desc[UR6][R10.64+0x300] ;  /* 0x000300060a127981 */ /* 0x000f28000c1e1900 */
[----:B------:R-:W5:Y:S04]  /*0490*/  LDG.E R9, desc[UR6][R12.64+0x300] ;  /* 0x000300060c097981 */ /* 0x000f68000c1e1900 */
[----:B------:R-:W5:Y:S01]  /*04a0*/  LDG.E R17, desc[UR6][R12.64+-0x23d00] ;  /* 0xfdc300060c117981 */ /* 0x000f62000c1e1900 */
[----:B------:R-:W-:-:S02]  /*04b0*/  VIADD R2, R6, 0x1 ;  /* 0x0000000106027836 */ /* 0x000fc40000000000 */
[----:B------:R-:W-:-:S03]  /*04c0*/  FMUL R15, R0, -4 ;  /* 0xc0800000000f7820 */ /* 0x000fc60000400000 */
[----:B0-----:R-:W-:Y:S01]  /*04d0*/  ISETP.GE.AND P0, PT, R2, UR10, PT ;  /* 0x0000000a02007c0c */ /* 0x001fe2000bf06270 */
[----:B------:R-:W-:-:S05]  /*04e0*/  VIADD R2, R5, 0x1 ;  /* 0x0000000105027836 */ /* 0x000fca0000000000 */
[----:B------:R-:W-:Y:S01]  /*04f0*/  ISETP.LT.OR P0, PT, R2, UR8, !P0 ;  /* 0x0000000802007c0c */ /* 0x000fe2000c701670 */
[-C--:B------:R-:W-:Y:S01]  /*0500*/  FFMA R2, R15, R0.reuse, 2 ;  /* 0x400000000f027423 */ /* 0x080fe20000000000 */
[----:B------:R-:W-:Y:S02]  /*0510*/  FMUL R0, R0, R0 ;  /* 0x0000000000007220 */ /* 0x000fe40000400000 */
[----:B------:R-:W-:-:S04]  /*0520*/  ISETP.GE.OR P0, PT, R5, UR9, P0 ;  /* 0x0000000905007c0c */ /* 0x000fc80008706670 */
[----:B------:R-:W-:-:S04]  /*0530*/  ISETP.GE.OR P0, PT, R6, UR11, P0 ;  /* 0x0000000b06007c0c */ /* 0x000fc80008706670 */
[----:B------:R-:W-:Y:S01]  /*0540*/  ISETP.GT.OR P0, PT, R3, 0x17, P0 ;  /* 0x000000170300780c */ /* 0x000fe20000704670 */
[----:B--2---:R-:W-:-:S04]  /*0550*/  FADD R7, R7, R14 ;  /* 0x0000000e07077221 */ /* 0x004fc80000000000 */
[----:B---3--:R-:W-:-:S04]  /*0560*/  FADD R7, R7, R16 ;  /* 0x0000001007077221 */ /* 0x008fc80000000000 */
[----:B----4-:R-:W-:Y:S01]  /*0570*/  FADD R7, R7, R18 ;  /* 0x0000001207077221 */ /* 0x010fe20000000000 */
[----:B-----5:R-:W-:-:S04]  /*0580*/  FMUL R9, R9, R2 ;  /* 0x0000000209097220 */ /* 0x020fc80000400000 */
[----:B------:R-:W-:-:S04]  /*0590*/  FFMA R0, R0, R7, R9 ;  /* 0x0000000700007223 */ /* 0x000fc80000000009 */
[----:B------:R-:W-:Y:S01]  /*05a0*/  FADD R5, R0, -R17 ;  /* 0x8000001100057221 */ /* 0x000fe20000000000 */
[----:B------:R-:W-:Y:S06]  /*05b0*/  @P0 BRA `(.L_x_58) ;  /* 0x0000000c00000947 */ /* 0x000fec0003800000 */
[----:B------:R-:W0:Y:S01]  /*05c0*/  LDC R7, c[0x3][0x18] ;  /* 0x00c00600ff077b82 */ /* 0x000e220000000800 */
[----:B------:R-:W1:Y:S01]  /*05d0*/  LDCU UR5, c[0x3][0xc] ;  /* 0x00c00180ff0577ac */ /* 0x000e620008000800 */
[----:B------:R-:W-:Y:S01]  /*05e0*/  I2FP.F32.S32 R2, R3 ;  /* 0x0000000300027245 */ /* 0x000fe20000201400 */
[----:B------:R-:W-:Y:S01]  /*05f0*/  FMUL R8, R8, R8 ;  /* 0x0000000808087220 */ /* 0x000fe20000400000 */
[----:B------:R-:W2:Y:S03]  /*0600*/  LDCU UR4, c[0x3][0x10] ;  /* 0x00c00200ff0477ac */ /* 0x000ea60008000800 */
[----:B-1----:R-:W-:-:S04]  /*0610*/  FMUL R3, R8, UR5 ;  /* 0x0000000508037c20 */ /* 0x002fc80008400000 */
[----:B------:R-:W-:Y:S01]  /*0620*/  FMUL R3, R3, UR5 ;  /* 0x0000000503037c20 */ /* 0x000fe20008400000 */
[----:B0-----:R-:W-:-:S04]  /*0630*/  FFMA R2, R2, UR5, -R7 ;  /* 0x0000000502027c23 */ /* 0x001fc80008000807 */
[----:B--2---:R-:W-:-:S04]  /*0640*/  FMUL R0, R2, UR4 ;  /* 0x0000000402007c20 */ /* 0x004fc80008400000 */
[C---:B------:R-:W-:Y:S01]  /*0650*/  FMUL R6, R0.reuse, 0.63661974668502807617 ;  /* 0x3f22f98300067820 */ /* 0x040fe20000400000 */
[----:B------:R-:W-:-:S03]  /*0660*/  FSETP.GE.AND P0, PT, |R0|, 105615, PT ;  /* 0x47ce47800000780b */ /* 0x000fc60003f06200 */
[----:B------:R-:W0:Y:S02]  /*0670*/  F2I.NTZ R11, R6 ;  /* 0x00000006000b7305 */ /* 0x000e240000203100 */
[----:B0-----:R-:W-:-:S05]  /*0680*/  I2FP.F32.S32 R7, R11 ;  /* 0x0000000b00077245 */ /* 0x001fca0000201400 */
[----:B------:R-:W-:-:S04]  /*0690*/  FFMA R10, R7, -1.5707962512969970703, R0 ;  /* 0xbfc90fda070a7823 */ /* 0x000fc80000000000 */
[----:B------:R-:W-:-:S04]  /*06a0*/  FFMA R10, R7, -7.5497894158615963534e-08, R10 ;  /* 0xb3a22168070a7823 */ /* 0x000fc8000000000a */
[----:B------:R-:W-:Y:S01]  /*06b0*/  FFMA R10, R7, -5.3903029534742383927e-15, R10 ;  /* 0xa7c234c5070a7823 */ /* 0x000fe2000000000a */
[----:B------:R-:W-:Y:S06]  /*06c0*/  @!P0 BRA `(.L_x_59) ;  /* 0x0000000400748947 */ /* 0x000fec0003800000 */
[----:B------:R-:W-:-:S13]  /*06d0*/  FSETP.NEU.AND P0, PT, |R0|, +INF , PT ;  /* 0x7f8000000000780b */ /* 0x000fda0003f0d200 */
[----:B------:R-:W-:Y:S01]  /*06e0*/  @!P0 FMUL R10, RZ, R0 ;  /* 0x00000000ff0a8220 */ /* 0x000fe20000400000 */
[----:B------:R-:W-:Y:S01]  /*06f0*/  @!P0 MOV R11, RZ ;  /* 0x000000ff000b8202 */ /* 0x000fe20000000f00 */
[----:B------:R-:W-:Y:S06]  /*0700*/  @!P0 BRA `(.L_x_59) ;  /* 0x0000000400648947 */ /* 0x000fec0003800000 */
[----:B------:R-:W-:Y:S02]  /*0710*/  IMAD.SHL.U32 R6, R0, 0x100, RZ ;  /* 0x0000010000067824 */ /* 0x000fe400078e00ff */
[----:B------:R-:W-:Y:S02]  /*0720*/  HFMA2 R13, -RZ, RZ, 0, 0 ;  /* 0x00000000ff0d7431 */ /* 0x000fe400000001ff */
[----:B------:R-:W-:Y:S01]  /*0730*/  IMAD.MOV.U32 R7, RZ, RZ, RZ ;  /* 0x000000ffff077224 */ /* 0x000fe200078e00ff */
[----:B------:R-:W0:Y:S01]  /*0740*/  LDCU.64 UR8, c[0x4][URZ] ;  /* 0x01000000ff0877ac */ /* 0x000e220008000a00 */
[----:B------:R-:W-:Y:S01]  /*0750*/  IMAD.MOV.U32 R19, RZ, RZ, RZ ;  /* 0x000000ffff137224 */ /* 0x000fe200078e00ff */
[----:B------:R-:W-:Y:S01]  /*0760*/  LOP3.LUT R12, R6, 0x80000000, RZ, 0xfc, !PT ;  /* 0x80000000060c7812 */ /* 0x000fe200078efcff */
[----:B------:R-:W-:-:S06]  /*0770*/  UMOV UR4, URZ ;  /* 0x000000ff00047c82 */ /* 0x000fcc0008000000 */
.L_x_60:
[----:B0-----:R-:W-:Y:S01]  /*0780*/  IMAD.U32 R10, RZ, RZ, UR8 ;  /* 0x00000008ff0a7e24 */ /* 0x001fe2000f8e00ff */
[----:B------:R-:W-:-:S05]  /*0790*/  MOV R11, UR9 ;  /* 0x00000009000b7c02 */ /* 0x000fca0008000f00 */
[----:B------:R-:W2:Y:S01]  /*07a0*/  LDG.E.CONSTANT R9, desc[UR6][R10.64] ;  /* 0x000000060a097981 */ /* 0x000ea2000c1e9900 */
[----:B------:R-:W-:Y:S01]  /*07b0*/  UIADD3 UR4, UPT, UPT, UR4, 0x1, URZ ;  /* 0x0000000104047890 */ /* 0x000fe2000fffe0ff */
[C---:B------:R-:W-:Y:S01]  /*07c0*/  ISETP.EQ.AND P0, PT, R19.reuse, RZ, PT ;  /* 0x000000ff1300720c */ /* 0x040fe20003f02270 */
[----:B------:R-:W-:Y:S01]  /*07d0*/  UIADD3 UR8, UP1, UPT, UR8, 0x4, URZ ;  /* 0x0000000408087890 */ /* 0x000fe2000ff3e0ff */
[C---:B------:R-:W-:Y:S01]  /*07e0*/  ISETP.EQ.AND P1, PT, R19.reuse, 0x4, PT ;  /* 0x000000041300780c */ /* 0x040fe20003f22270 */
[----:B------:R-:W-:Y:S01]  /*07f0*/  UISETP.NE.AND UP0, UPT, UR4, 0x6, UPT ;  /* 0x000000060400788c */ /* 0x000fe2000bf05270 */
[C---:B------:R-:W-:Y:S01]  /*0800*/  ISETP.EQ.AND P2, PT, R19.reuse, 0x8, PT ;  /* 0x000000081300780c */ /* 0x040fe20003f42270 */
[----:B------:R-:W-:Y:S01]  /*0810*/  UIADD3.X UR9, UPT, UPT, URZ, UR9, URZ, UP1, !UPT ;  /* 0x00000009ff097290 */ /* 0x000fe20008ffe4ff */
[C---:B------:R-:W-:Y:S02]  /*0820*/  ISETP.EQ.AND P3, PT, R19.reuse, 0xc, PT ;  /* 0x0000000c1300780c */ /* 0x040fe40003f62270 */
[----:B------:R-:W-:-:S02]  /*0830*/  ISETP.EQ.AND P4, PT, R19, 0x10, PT ;  /* 0x000000101300780c */ /* 0x000fc40003f82270 */
[C---:B------:R-:W-:Y:S01]  /*0840*/  ISETP.EQ.AND P5, PT, R19.reuse, 0x14, PT ;  /* 0x000000141300780c */ /* 0x040fe20003fa2270 */
[----:B------:R-:W-:Y:S02]  /*0850*/  VIADD R19, R19, 0x4 ;  /* 0x0000000413137836 */ /* 0x000fe40000000000 */
[----:B--2---:R-:W-:-:S03]  /*0860*/  IMAD.WIDE.U32 R8, R9, R12, RZ ;  /* 0x0000000c09087225 */ /* 0x004fc600078e00ff */
[----:B------:R-:W-:-:S04]  /*0870*/  IADD3 R8, P6, PT, R8, R7, RZ ;  /* 0x0000000708087210 */ /* 0x000fc80007fde0ff */
[-C--:B------:R-:W-:Y:S01]  /*0880*/  @P1 MOV R14, R8.reuse ;  /* 0x00000008000e1202 */ /* 0x080fe20000000f00 */
[----:B------:R-:W-:Y:S01]  /*0890*/  IMAD.X R7, R9, 0x1, R13, P6 ;  /* 0x0000000109077824 */ /* 0x000fe200030e060d */
[----:B------:R-:W-:Y:S01]  /*08a0*/  @P4 MOV R17, R8 ;  /* 0x0000000800114202 */ /* 0x000fe20000000f00 */
[--C-:B------:R-:W-:Y:S02]  /*08b0*/  @P0 IMAD.MOV.U32 R6, RZ, RZ, R8.reuse ;  /* 0x000000ffff060224 */ /* 0x100fe400078e0008 */
[--C-:B------:R-:W-:Y:S02]  /*08c0*/  @P2 IMAD.MOV.U32 R15, RZ, RZ, R8.reuse ;  /* 0x000000ffff0f2224 */ /* 0x100fe400078e0008 */
[--C-:B------:R-:W-:Y:S02]  /*08d0*/  @P3 IMAD.MOV.U32 R16, RZ, RZ, R8.reuse ;  /* 0x000000ffff103224 */ /* 0x100fe400078e0008 */
[----:B------:R-:W-:Y:S01]  /*08e0*/  @P5 IMAD.MOV.U32 R18, RZ, RZ, R8 ;  /* 0x000000ffff125224 */ /* 0x000fe200078e0008 */
[----:B------:R-:W-:Y:S06]  /*08f0*/  BRA.U UP0, `(.L_x_60) ;  /* 0xfffffffd00a07547 */ /* 0x000fec000b83ffff */
[----:B------:R-:W-:-:S04]  /*0900*/  SHF.R.U32.HI R8, RZ, 0x17, R0 ;  /* 0x00000017ff087819 */ /* 0x000fc80000011600 */
[C---:B------:R-:W-:Y:S02]  /*0910*/  LOP3.LUT R9, R8.reuse, 0xe0, RZ, 0xc0, !PT ;  /* 0x000000e008097812 */ /* 0x040fe400078ec0ff */
[----:B------:R-:W-:Y:S02]  /*0920*/  LOP3.LUT P6, RZ, R8, 0x1f, RZ, 0xc0, !PT ;  /* 0x0000001f08ff7812 */ /* 0x000fe400078cc0ff */
[----:B------:R-:W-:-:S04]  /*0930*/  IADD3 R9, PT, PT, R9, -0x80, RZ ;  /* 0xffffff8009097810 */ /* 0x000fc80007ffe0ff */
[----:B------:R-:W-:-:S05]  /*0940*/  SHF.R.U32.HI R9, RZ, 0x5, R9 ;  /* 0x00000005ff097819 */ /* 0x000fca0000011609 */
[----:B------:R-:W-:-:S05]  /*0950*/  IMAD.U32 R12, R9, -0x4, RZ ;  /* 0xfffffffc090c7824 */ /* 0x000fca00078e00ff */
[C---:B------:R-:W-:Y:S02]  /*0960*/  ISETP.EQ.AND P3, PT, R12.reuse, -0x18, PT ;  /* 0xffffffe80c00780c */ /* 0x040fe40003f62270 */
[C---:B------:R-:W-:Y:S02]  /*0970*/  ISETP.EQ.AND P4, PT, R12.reuse, -0x14, PT ;  /* 0xffffffec0c00780c */ /* 0x040fe40003f82270 */
[C---:B------:R-:W-:Y:S02]  /*0980*/  ISETP.EQ.AND P2, PT, R12.reuse, -0x10, PT ;  /* 0xfffffff00c00780c */ /* 0x040fe40003f42270 */
[C---:B------:R-:W-:Y:S02]  /*0990*/  ISETP.EQ.AND P1, PT, R12.reuse, -0xc, PT ;  /* 0xfffffff40c00780c */ /* 0x040fe40003f22270 */
[C---:B------:R-:W-:Y:S02]  /*09a0*/  ISETP.EQ.AND P0, PT, R12.reuse, -0x8, PT ;  /* 0xfffffff80c00780c */ /* 0x040fe40003f02270 */
[----:B------:R-:W-:-:S03]  /*09b0*/  ISETP.EQ.AND P5, PT, R12, RZ, PT ;  /* 0x000000ff0c00720c */ /* 0x000fc60003fa2270 */
[----:B------:R-:W-:Y:S01]  /*09c0*/  @P3 IMAD.MOV.U32 R9, RZ, RZ, R6 ;  /* 0x000000ffff093224 */ /* 0x000fe200078e0006 */
[C---:B------:R-:W-:Y:S01]  /*09d0*/  ISETP.EQ.AND P3, PT, R12.reuse, -0x4, PT ;  /* 0xfffffffc0c00780c */ /* 0x040fe20003f62270 */
[--C-:B------:R-:W-:Y:S01]  /*09e0*/  @P4 IMAD.MOV.U32 R9, RZ, RZ, R14.reuse ;  /* 0x000000ffff094224 */ /* 0x100fe200078e000e */
[----:B------:R-:W-:Y:S01]  /*09f0*/  @P4 MOV R10, R6 ;  /* 0x00000006000a4202 */ /* 0x000fe20000000f00 */
[----:B------:R-:W-:Y:S01]  /*0a00*/  @P2 IMAD.MOV.U32 R10, RZ, RZ, R14 ;  /* 0x000000ffff0a2224 */ /* 0x000fe200078e000e */
[----:B------:R-:W-:Y:S01]  /*0a10*/  ISETP.EQ.AND P4, PT, R12, 0x4, PT ;  /* 0x000000040c00780c */ /* 0x000fe20003f82270 */
[----:B------:R-:W-:Y:S01]  /*0a20*/  @P1 IMAD.MOV.U32 R10, RZ, RZ, R15 ;  /* 0x000000ffff0a1224 */ /* 0x000fe200078e000f */
[----:B------:R-:W-:Y:S01]  /*0a30*/  @P2 MOV R9, R15 ;  /* 0x0000000f00092202 */ /* 0x000fe20000000f00 */
[----:B------:R-:W-:Y:S01]  /*0a40*/  @P1 IMAD.MOV.U32 R9, RZ, RZ, R16 ;  /* 0x000000ffff091224 */ /* 0x000fe200078e0010 */
[----:B------:R-:W-:Y:S01]  /*0a50*/  @P0 MOV R10, R16 ;  /* 0x00000010000a0202 */ /* 0x000fe20000000f00 */
[----:B------:R-:W-:-:S04]  /*0a60*/  @P0 IMAD.MOV.U32 R9, RZ, RZ, R17 ;  /* 0x000000ffff090224 */ /* 0x000fc800078e0011 */
[----:B------:R-:W-:Y:S01]  /*0a70*/  @P3 MOV R9, R18 ;  /* 0x0000001200093202 */ /* 0x000fe20000000f00 */
[----:B------:R-:W-:Y:S02]  /*0a80*/  @P5 IMAD.MOV.U32 R9, RZ, RZ, R7 ;  /* 0x000000ffff095224 */ /* 0x000fe400078e0007 */
[----:B------:R-:W-:Y:S02]  /*0a90*/  @P3 IMAD.MOV.U32 R10, RZ, RZ, R17 ;  /* 0x000000ffff0a3224 */ /* 0x000fe400078e0011 */
[----:B------:R-:W-:Y:S01]  /*0aa0*/  @P5 IMAD.MOV.U32 R10, RZ, RZ, R18 ;  /* 0x000000ffff0a5224 */ /* 0x000fe200078e0012 */
[----:B------:R-:W-:Y:S01]  /*0ab0*/  @P4 MOV R10, R7 ;  /* 0x00000007000a4202 */ /* 0x000fe20000000f00 */
[----:B------:R-:W-:Y:S01]  /*0ac0*/  IMAD.MOV.U32 R11, RZ, RZ, R9 ;  /* 0x000000ffff0b7224 */ /* 0x000fe200078e0009 */
[----:B------:R-:W-:Y:S06]  /*0ad0*/  @!P6 BRA `(.L_x_61) ;  /* 0x000000000028e947 */ /* 0x000fec0003800000 */
[----:B------:R-:W-:Y:S01]  /*0ae0*/  @P1 IMAD.MOV.U32 R6, RZ, RZ, R14 ;  /* 0x000000ffff061224 */ /* 0x000fe200078e000e */
[----:B------:R-:W-:Y:S01]  /*0af0*/  @P0 MOV R6, R15 ;  /* 0x0000000f00060202 */ /* 0x000fe20000000f00 */
[----:B------:R-:W-:Y:S01]  /*0b00*/  @P3 IMAD.MOV.U32 R6, RZ, RZ, R16 ;  /* 0x000000ffff063224 */ /* 0x000fe200078e0010 */
[----:B------:R-:W-:Y:S01]  /*0b10*/  ISETP.EQ.AND P0, PT, R12, 0x8, PT ;  /* 0x000000080c00780c */ /* 0x000fe20003f02270 */
[----:B------:R-:W-:Y:S01]  /*0b20*/  @P5 IMAD.MOV.U32 R6, RZ, RZ, R17 ;  /* 0x000000ffff065224 */ /* 0x000fe200078e0011 */
[----:B------:R-:W-:Y:S02]  /*0b30*/  @P4 MOV R6, R18 ;  /* 0x0000001200064202 */ /* 0x000fe40000000f00 */
[----:B------:R-:W-:-:S04]  /*0b40*/  LOP3.LUT R8, R8, 0x1f, RZ, 0xc0, !PT ;  /* 0x0000001f08087812 */ /* 0x000fc800078ec0ff */
[----:B------:R-:W-:-:S05]  /*0b50*/  SHF.L.W.U32.HI R11, R10, R8, R11 ;  /* 0x000000080a0b7219 */ /* 0x000fca0000010e0b */
[----:B------:R-:W-:-:S05]  /*0b60*/  @P0 IMAD.MOV.U32 R6, RZ, RZ, R7 ;  /* 0x000000ffff060224 */ /* 0x000fca00078e0007 */
[----:B------:R-:W-:-:S07]  /*0b70*/  SHF.L.W.U32.HI R10, R6, R8, R10 ;  /* 0x00000008060a7219 */ /* 0x000fce0000010e0a */
.L_x_61:
[C---:B------:R-:W-:Y:S01]  /*0b80*/  SHF.L.W.U32.HI R12, R10.reuse, 0x2, R11 ;  /* 0x000000020a0c7819 */ /* 0x040fe20000010e0b */
[----:B------:R-:W-:Y:S01]  /*0b90*/  IMAD.SHL.U32 R8, R10, 0x4, RZ ;  /* 0x000000040a087824 */ /* 0x000fe200078e00ff */
[----:B------:R-:W-:Y:S01]  /*0ba0*/  UMOV UR4, 0x54442d19 ;  /* 0x54442d1900047882 */ /* 0x000fe20000000000 */
[----:B------:R-:W-:Y:S01]  /*0bb0*/  UMOV UR5, 0x3bf921fb ;  /* 0x3bf921fb00057882 */ /* 0x000fe20000000000 */
[----:B------:R-:W-:Y:S02]  /*0bc0*/  SHF.R.S32.HI R7, RZ, 0x1f, R12 ;  /* 0x0000001fff077819 */ /* 0x000fe4000001140c */
[----:B------:R-:W-:Y:S02]  /*0bd0*/  ISETP.GE.AND P0, PT, R0, RZ, PT ;  /* 0x000000ff0000720c */ /* 0x000fe40003f06270 */
[C---:B------:R-:W-:Y:S02]  /*0be0*/  LOP3.LUT R8, R7.reuse, R8, RZ, 0x3c, !PT ;  /* 0x0000000807087212 */ /* 0x040fe400078e3cff */
[----:B------:R-:W-:-:S02]  /*0bf0*/  LOP3.LUT R9, R7, R12, RZ, 0x3c, !PT ;  /* 0x0000000c07097212 */ /* 0x000fc400078e3cff */
[----:B------:R-:W-:Y:S02]  /*0c00*/  SHF.R.U32.HI R11, RZ, 0x1e, R11 ;  /* 0x0000001eff0b7819 */ /* 0x000fe4000001160b */
[----:B------:R-:W0:Y:S01]  /*0c10*/  I2F.F64.S64 R6, R8 ;  /* 0x0000000800067312 */ /* 0x000e220000301c00 */
[C---:B------:R-:W-:Y:S02]  /*0c20*/  LOP3.LUT R0, R12.reuse, R0, RZ, 0x3c, !PT ;  /* 0x000000000c007212 */ /* 0x040fe400078e3cff */
[----:B------:R-:W-:Y:S02]  /*0c30*/  LEA.HI R11, R12, R11, RZ, 0x1 ;  /* 0x0000000b0c0b7211 */ /* 0x000fe400078f08ff */
[----:B------:R-:W-:Y:S02]  /*0c40*/  ISETP.GE.AND P1, PT, R0, RZ, PT ;  /* 0x000000ff0000720c */ /* 0x000fe40003f26270 */
[----:B------:R-:W-:-:S05]  /*0c50*/  IADD3 R0, PT, PT, -R11, RZ, RZ ;  /* 0x000000ff0b007210 */ /* 0x000fca0007ffe1ff */
[----:B------:R-:W-:Y:S01]  /*0c60*/  @!P0 IMAD.MOV.U32 R11, RZ, RZ, R0 ;  /* 0x000000ffff0b8224 */ /* 0x000fe200078e0000 */
[----:B0-----:R-:W-:-:S10]  /*0c70*/  DMUL R6, R6, UR4 ;  /* 0x0000000406067c28 */ /* 0x001fd40008000000 */
[----:B------:R-:W0:Y:S02]  /*0c80*/  F2F.F32.F64 R6, R6 ;  /* 0x0000000600067310 */ /* 0x000e240000301000 */
[----:B0-----:R-:W-:-:S07]  /*0c90*/  FSEL R10, -R6, R6, !P1 ;  /* 0x00000006060a7208 */ /* 0x001fce0004800100 */
.L_x_59:
[----:B------:R-:W0:Y:S01]  /*0ca0*/  LDC R6, c[0x3][0x14] ;  /* 0x00c00500ff067b82 */ /* 0x000e220000000800 */
[----:B------:R-:W-:Y:S02]  /*0cb0*/  IMAD.MOV.U32 R0, RZ, RZ, 0x37cbac00 ;  /* 0x37cbac00ff007424 */ /* 0x000fe400078e00ff */
[----:B------:R-:W-:Y:S01]  /*0cc0*/  FMUL R9, R10, R10 ;  /* 0x0000000a0a097220 */ /* 0x000fe20000400000 */
[----:B------:R-:W-:Y:S02]  /*0cd0*/  IMAD.MOV.U32 R8, RZ, RZ, 0x3e2aaaa8 ;  /* 0x3e2aaaa8ff087424 */ /* 0x000fe400078e00ff */
[----:B------:R-:W-:Y:S01]  /*0ce0*/  FMUL R2, R2, -R2 ;  /* 0x8000000202027220 */ /* 0x000fe20000400000 */
[----:B------:R-:W-:Y:S01]  /*0cf0*/  FFMA R0, R9, R0, -0.0013887860113754868507 ;  /* 0xbab607ed09007423 */ /* 0x000fe20000000000 */
[----:B0-----:R-:W-:-:S04]  /*0d00*/  FADD R7, R6, R6 ;  /* 0x0000000606077221 */ /* 0x001fc80000000000 */
[----:B------:R-:W-:Y:S01]  /*0d10*/  FMUL R7, R7, R6 ;  /* 0x0000000607077220 */ /* 0x000fe20000400000 */
[C---:B------:R-:W-:Y:S01]  /*0d20*/  LOP3.LUT R6, R11.reuse, 0x1, RZ, 0xc0, !PT ;  /* 0x000000010b067812 */ /* 0x040fe200078ec0ff */
[----:B------:R-:W-:Y:S02]  /*0d30*/  VIADD R11, R11, 0x1 ;  /* 0x000000010b0b7836 */ /* 0x000fe40000000000 */
[----:B------:R-:W0:Y:S01]  /*0d40*/  MUFU.RCP R12, R7 ;  /* 0x00000007000c7308 */ /* 0x000e220000001000 */
[----:B------:R-:W-:Y:S02]  /*0d50*/  ISETP.NE.U32.AND P0, PT, R6, 0x1, PT ;  /* 0x000000010600780c */ /* 0x000fe40003f05070 */
[----:B------:R-:W-:Y:S02]  /*0d60*/  MOV R6, 0x3c0885e4 ;  /* 0x3c0885e400067802 */ /* 0x000fe40000000f00 */
[----:B------:R-:W-:Y:S02]  /*0d70*/  FSEL R0, R0, -0.00019574658654164522886, P0 ;  /* 0xb94d415300007808 */ /* 0x000fe40000000000 */
[----:B------:R-:W-:-:S02]  /*0d80*/  FSEL R6, R6, 0.041666727513074874878, !P0 ;  /* 0x3d2aaabb06067808 */ /* 0x000fc40004000000 */
[----:B------:R-:W-:Y:S02]  /*0d90*/  FSEL R8, -R8, -0.4999999701976776123, !P0 ;  /* 0xbeffffff08087808 */ /* 0x000fe40004000100 */
[----:B------:R-:W-:Y:S01]  /*0da0*/  LOP3.LUT P1, RZ, R11, 0x2, RZ, 0xc0, !PT ;  /* 0x000000020bff7812 */ /* 0x000fe2000782c0ff */
[C---:B------:R-:W-:Y:S01]  /*0db0*/  FFMA R6, R9.reuse, R0, R6 ;  /* 0x0000000009067223 */ /* 0x040fe20000000006 */
[----:B------:R-:W-:Y:S01]  /*0dc0*/  FSEL R0, R10, 1, !P0 ;  /* 0x3f8000000a007808 */ /* 0x000fe20004000000 */
[----:B------:R-:W1:Y:S02]  /*0dd0*/  FCHK P0, R2, R7 ;  /* 0x0000000702007302 */ /* 0x000e640000000000 */
[----:B------:R-:W-:Y:S01]  /*0de0*/  FFMA R6, R9, R6, R8 ;  /* 0x0000000609067223 */ /* 0x000fe20000000008 */
[----:B0-----:R-:W-:Y:S01]  /*0df0*/  FFMA R11, -R7, R12, 1 ;  /* 0x3f800000070b7423 */ /* 0x001fe2000000010c */
[----:B------:R-:W-:-:S03]  /*0e00*/  FFMA R9, R9, R0, RZ ;  /* 0x0000000009097223 */ /* 0x000fc600000000ff */
[----:B------:R-:W-:Y:S01]  /*0e10*/  FFMA R11, R12, R11, R12 ;  /* 0x0000000b0c0b7223 */ /* 0x000fe2000000000c */
[----:B------:R-:W-:-:S03]  /*0e20*/  FFMA R6, R9, R6, R0 ;  /* 0x0000000609067223 */ /* 0x000fc60000000000 */
[----:B------:R-:W-:Y:S01]  /*0e30*/  FFMA R0, R2, R11, RZ ;  /* 0x0000000b02007223 */ /* 0x000fe200000000ff */
[----:B------:R-:W-:-:S03]  /*0e40*/  @P1 FADD R6, RZ, -R6 ;  /* 0x80000006ff061221 */ /* 0x000fc60000000000 */
[----:B------:R-:W-:Y:S01]  /*0e50*/  FFMA R8, -R7, R0, R2 ;  /* 0x0000000007087223 */ /* 0x000fe20000000102 */
[----:B------:R-:W-:-:S03]  /*0e60*/  FMUL R6, R3, R6 ;  /* 0x0000000603067220 */ /* 0x000fc60000400000 */
[----:B------:R-:W-:Y:S01]  /*0e70*/  FFMA R0, R11, R8, R0 ;  /* 0x000000080b007223 */ /* 0x000fe20000000000 */
[----:B-1----:R-:W-:Y:S06]  /*0e80*/  @!P0 BRA `(.L_x_62) ;  /* 0x00000000000c8947 */ /* 0x002fec0003800000 */
[----:B------:R-:W-:Y:S02]  /*0e90*/  MOV R3, R7 ;  /* 0x0000000700037202 */ /* 0x000fe40000000f00 */
[----:B------:R-:W-:-:S07]  /*0ea0*/  MOV R12, 0xec0 ;  /* 0x00000ec0000c7802 */ /* 0x000fce0000000f00 */
[----:B------:R-:W-:Y:S05]  /*0eb0*/  CALL.REL.NOINC `($__internal_4_$__cuda_sm3x_div_rn_noftz_f32_slowpath) ;  /* 0x00000004003c7944 */ /* 0x000fea0003c00000 */
.L_x_62:
[----:B------:R-:W-:Y:S02]  /*0ec0*/  IMAD.MOV.U32 R3, RZ, RZ, 0x3bbb989d ;  /* 0x3bbb989dff037424 */ /* 0x000fe400078e00ff */
[----:B------:R-:W-:Y:S02]  /*0ed0*/  IMAD.MOV.U32 R7, RZ, RZ, 0x437c0000 ;  /* 0x437c0000ff077424 */ /* 0x000fe400078e00ff */
[----:B------:R-:W-:-:S04]  /*0ee0*/  FFMA.SAT R2, R0, R3, 0.5 ;  /* 0x3f00000000027423 */ /* 0x000fc80000002003 */
[----:B------:R-:W-:-:S04]  /*0ef0*/  FFMA.RM R2, R2, R7, 12582913 ;  /* 0x4b40000102027423 */ /* 0x000fc80000004007 */
[C---:B------:R-:W-:Y:S01]  /*0f00*/  FADD R3, R2.reuse, -12583039 ;  /* 0xcb40007f02037421 */ /* 0x040fe20000000000 */
[----:B------:R-:W-:-:S03]  /*0f10*/  SHF.L.U32 R2, R2, 0x17, RZ ;  /* 0x0000001702027819 */ /* 0x000fc600000006ff */
[----:B------:R-:W-:-:S04]  /*0f20*/  FFMA R3, R0, 1.4426950216293334961, -R3 ;  /* 0x3fb8aa3b00037823 */ /* 0x000fc80000000803 */
[----:B------:R-:W-:-:S06]  /*0f30*/  FFMA R3, R0, 1.925963033500011079e-08, R3 ;  /* 0x32a5706000037823 */ /* 0x000fcc0000000003 */
[----:B------:R-:W0:Y:S02]  /*0f40*/  MUFU.EX2 R3, R3 ;  /* 0x0000000300037308 */ /* 0x000e240000000800 */
[----:B0-----:R-:W-:-:S04]  /*0f50*/  FMUL R2, R2, R3 ;  /* 0x0000000302027220 */ /* 0x001fc80000400000 */
[----:B------:R-:W-:Y:S01]  /*0f60*/  FFMA R5, R6, R2, R5 ;  /* 0x0000000206057223 */ /* 0x000fe20000000005 */
[----:B------:R-:W-:Y:S06]  /*0f70*/  BRA `(.L_x_58) ;  /* 0x0000000000907947 */ /* 0x000fec0003800000 */
.L_x_57:
[----:B------:R-:W1:Y:S01]  /*0f80*/  LDC.64 R8, c[0x0][0x398] ;  /* 0x0000e600ff087b82 */ /* 0x000e620000000a00 */
[C---:B------:R-:W-:Y:S02]  /*0f90*/  ISETP.NE.AND P3, PT, R5.reuse, 0xbf, PT ;  /* 0x000000bf0500780c */ /* 0x040fe40003f65270 */
[----:B------:R-:W-:Y:S02]  /*0fa0*/  ISETP.NE.AND P0, PT, R5, RZ, PT ;  /* 0x000000ff0500720c */ /* 0x000fe40003f05270 */
[----:B------:R-:W-:Y:S02]  /*0fb0*/  SEL R2, R6, 0xbe, P2 ;  /* 0x000000be06027807 */ /* 0x000fe40001000000 */
[----:B------:R-:W-:Y:S02]  /*0fc0*/  SEL R5, R7, 0x8e80, P3 ;  /* 0x00008e8007057807 */ /* 0x000fe40001800000 */
[----:B------:R-:W-:Y:S02]  /*0fd0*/  SEL R2, R2, 0x1, P1 ;  /* 0x0000000102027807 */ /* 0x000fe40000800000 */
[----:B------:R-:W-:-:S02]  /*0fe0*/  SEL R5, R5, 0xc0, P0 ;  /* 0x000000c005057807 */ /* 0x000fc40000000000 */
[----:B------:R-:W-:Y:S02]  /*0ff0*/  SEL R6, R6, 0xbd, P2 ;  /* 0x000000bd06067807 */ /* 0x000fe40001000000 */
[----:B------:R-:W-:Y:S01]  /*1000*/  SEL R7, R7, 0x8dc0, P3 ;  /* 0x00008dc007077807 */ /* 0x000fe20001800000 */
[----:B------:R-:W-:Y:S01]  /*1010*/  IMAD.IADD R2, R2, 0x1, R5 ;  /* 0x0000000102027824 */ /* 0x000fe200078e0205 */
[----:B------:R-:W-:Y:S02]  /*1020*/  SEL R6, R6, 0x2, P1 ;  /* 0x0000000206067807 */ /* 0x000fe40000800000 */
[----:B------:R-:W-:Y:S01]  /*1030*/  SEL R7, R7, 0x180, P0 ;  /* 0x0000018007077807 */ /* 0x000fe20000000000 */
[----:B0-----:R-:W-:-:S04]  /*1040*/  IMAD R11, R3, 0x9000, R2 ;  /* 0x00009000030b7824 */ /* 0x001fc800078e0202 */
[----:B------:R-:W-:Y:S02]  /*1050*/  IMAD.IADD R2, R6, 0x1, R7 ;  /* 0x0000000106027824 */ /* 0x000fe400078e0207 */
[----:B------:R-:W-:Y:S02]  /*1060*/  IMAD R7, R3, 0x9000, R4 ;  /* 0x0000900003077824 */ /* 0x000fe400078e0204 */
[----:B-1----:R-:W-:-:S04]  /*1070*/  IMAD.WIDE R10, R11, 0x4, R8 ;  /* 0x000000040b0a7825 */ /* 0x002fc800078e0208 */
[----:B------:R-:W-:Y:S01]  /*1080*/  IMAD R3, R3, 0x9000, R2 ;  /* 0x0000900003037824 */ /* 0x000fe200078e0202 */
[----:B------:R-:W2:Y:S01]  /*1090*/  LDG.E R13, desc[UR6][R10.64] ;  /* 0x000000060a0d7981 */ /* 0x000ea2000c1e1900 */
[----:B------:R-:W-:-:S03]  /*10a0*/  IMAD.WIDE R6, R7, 0x4, R8 ;  /* 0x0000000407067825 */ /* 0x000fc600078e0208 */
[----:B------:R-:W3:Y:S01]  /*10b0*/  LDG.E R14, desc[UR6][R10.64+-0x24000] ;  /* 0xfdc000060a0e7981 */ /* 0x000ee2000c1e1900 */
[----:B------:R-:W-:-:S03]  /*10c0*/  IMAD.WIDE R8, R3, 0x4, R8 ;  /* 0x0000000403087825 */ /* 0x000fc600078e0208 */
[----:B------:R-:W4:Y:S04]  /*10d0*/  LDG.E R3, desc[UR6][R6.64] ;  /* 0x0000000606037981 */ /* 0x000f28000c1e1900 */
[----:B------:R-:W5:Y:S04]  /*10e0*/  LDG.E R9, desc[UR6][R8.64] ;  /* 0x0000000608097981 */ /* 0x000f68000c1e1900 */
[----:B------:R-:W3:Y:S01]  /*10f0*/  LDG.E R12, desc[UR6][R6.64+-0x24000] ;  /* 0xfdc00006060c7981 */ /* 0x000ee2000c1e1900 */
[C---:B------:R-:W-:Y:S01]  /*1100*/  FADD R5, R0.reuse, R0 ;  /* 0x0000000000057221 */ /* 0x040fe20000000000 */
[C---:B------:R-:W-:Y:S01]  /*1110*/  FADD R2, R0.reuse, 1 ;  /* 0x3f80000000027421 */ /* 0x040fe20000000000 */
[----:B------:R-:W-:-:S02]  /*1120*/  FMUL R15, R0, R0 ;  /* 0x00000000000f7220 */ /* 0x000fc40000400000 */
[C---:B------:R-:W-:Y:S01]  /*1130*/  FADD R0, -R5.reuse, 2 ;  /* 0x4000000005007421 */ /* 0x040fe20000000100 */
[----:B------:R-:W-:-:S03]  /*1140*/  FMUL R2, R5, R2 ;  /* 0x0000000205027220 */ /* 0x000fc60000400000 */
[----:B------:R-:W-:Y:S01]  /*1150*/  FADD R0, -R15, R0 ;  /* 0x000000000f007221 */ /* 0x000fe20000000100 */
[----:B--2---:R-:W-:-:S04]  /*1160*/  FMUL R13, R2, R13 ;  /* 0x0000000d020d7220 */ /* 0x004fc80000400000 */
[----:B----4-:R-:W-:Y:S01]  /*1170*/  FFMA R0, R0, R3, R13 ;  /* 0x0000000300007223 */ /* 0x010fe2000000000d */
[----:B------:R-:W-:-:S03]  /*1180*/  FADD R3, R5, -1 ;  /* 0xbf80000005037421 */ /* 0x000fc60000000000 */
[----:B-----5:R-:W-:-:S04]  /*1190*/  FFMA R0, -R15, R9, R0 ;  /* 0x000000090f007223 */ /* 0x020fc80000000100 */
[----:B---3--:R-:W-:-:S04]  /*11a0*/  FFMA R0, R3, R12, R0 ;  /* 0x0000000c03007223 */ /* 0x008fc80000000000 */
[----:B------:R-:W-:-:S07]  /*11b0*/  FFMA R5, -R5, R14, R0 ;  /* 0x0000000e05057223 */ /* 0x000fce0000000100 */
.L_x_58:
[----:B------:R-:W-:Y:S05]  /*11c0*/  BSYNC.RECONVERGENT B0 ;  /* 0x0000000000007941 */ /* 0x000fea0003800200 */
.L_x_56:
[----:B------:R-:W0:Y:S08]  /*11d0*/  LDC R7, c[0x0][0x3a0] ;  /* 0x0000e800ff077b82 */ /* 0x000e300000000800 */
[----:B------:R-:W1:Y:S01]  /*11e0*/  LDC.64 R2, c[0x0][0x398] ;  /* 0x0000e600ff027b82 */ /* 0x000e620000000a00 */
[----:B0-----:R-:W-:-:S05]  /*11f0*/  IMAD R7, R7, 0x9000, R4 ;  /* 0x0000900007077824 */ /* 0x001fca00078e0204 */
[----:B------:R-:W-:-:S05]  /*1200*/  IADD3 R7, PT, PT, R7, 0x9000, RZ ;  /* 0x0000900007077810 */ /* 0x000fca0007ffe0ff */
[----:B-1----:R-:W-:-:S05]  /*1210*/  IMAD.WIDE R2, R7, 0x4, R2 ;  /* 0x0000000407027825 */ /* 0x002fca00078e0202 */
[----:B------:R-:W-:Y:S01]  /*1220*/  STG.E desc[UR6][R2.64], R5 ;  /* 0x0000000502007986 */ /* 0x000fe2000c101906 */
[----:B------:R-:W-:Y:S05]  /*1230*/  EXIT ;  /* 0x000000000000794d */ /* 0x000fea0003800000 */
        .weak           $__internal_3_$__cuda_sm20_sqrt_rn_f32_slowpath
        .type           $__internal_3_$__cuda_sm20_sqrt_rn_f32_slowpath,@function
        .size           $__internal_3_$__cuda_sm20_sqrt_rn_f32_slowpath,($__internal_4_$__cuda_sm3x_div_rn_noftz_f32_slowpath - $__internal_3_$__cuda_sm20_sqrt_rn_f32_slowpath)
$__internal_3_$__cuda_sm20_sqrt_rn_f32_slowpath:
[----:B------:R-:W-:-:S13]  /*1240*/  LOP3.LUT P0, RZ, R0, 0x7fffffff, RZ, 0xc0, !PT ;  /* 0x7fffffff00ff7812 */ /* 0x000fda000780c0ff */
[----:B------:R-:W-:Y:S01]  /*1250*/  @!P0 IMAD.MOV.U32 R2, RZ, RZ, R0 ;  /* 0x000000ffff028224 */ /* 0x000fe200078e0000 */
[----:B------:R-:W-:Y:S06]  /*1260*/  @!P0 BRA `(.L_x_63) ;  /* 0x0000000000408947 */ /* 0x000fec0003800000 */
[----:B------:R-:W-:-:S13]  /*1270*/  FSETP.GEU.FTZ.AND P0, PT, R0, RZ, PT ;  /* 0x000000ff0000720b */ /* 0x000fda0003f1e000 */
[----:B------:R-:W-:Y:S01]  /*1280*/  @!P0 IMAD.MOV.U32 R2, RZ, RZ, 0x7fffffff ;  /* 0x7fffffffff028424 */ /* 0x000fe200078e00ff */
[----:B------:R-:W-:Y:S06]  /*1290*/  @!P0 BRA `(.L_x_63) ;  /* 0x0000000000348947 */ /* 0x000fec0003800000 */
[----:B------:R-:W-:-:S13]  /*12a0*/  FSETP.GTU.FTZ.AND P0, PT, |R0|, +INF , PT ;  /* 0x7f8000000000780b */ /* 0x000fda0003f1c200 */
[----:B------:R-:W-:Y:S01]  /*12b0*/  @P0 FADD.FTZ R2, R0, 1 ;  /* 0x3f80000000020421 */ /* 0x000fe20000010000 */
[----:B------:R-:W-:Y:S06]  /*12c0*/  @P0 BRA `(.L_x_63) ;  /* 0x0000000000280947 */ /* 0x000fec0003800000 */
[----:B------:R-:W-:-:S13]  /*12d0*/  FSETP.NEU.FTZ.AND P0, PT, |R0|, +INF , PT ;  /* 0x7f8000000000780b */ /* 0x000fda0003f1d200 */
[----:B------:R-:W-:-:S04]  /*12e0*/  @P0 FFMA R3, R0, 1.84467440737095516160e+19, RZ ;  /* 0x5f80000000030823 */ /* 0x000fc800000000ff */
[----:B------:R-:W0:Y:S02]  /*12f0*/  @P0 MUFU.RSQ R2, R3 ;  /* 0x0000000300020308 */ /* 0x000e240000001400 */
[----:B0-----:R-:W-:Y:S01]  /*1300*/  @P0 FMUL.FTZ R8, R3, R2 ;  /* 0x0000000203080220 */ /* 0x001fe20000410000 */
[----:B------:R-:W-:Y:S01]  /*1310*/  @P0 FMUL.FTZ R10, R2, 0.5 ;  /* 0x3f000000020a0820 */ /* 0x000fe20000410000 */
[----:B------:R-:W-:Y:S02]  /*1320*/  @!P0 MOV R2, R0 ;  /* 0x0000000000028202 */ /* 0x000fe40000000f00 */
[----:B------:R-:W-:-:S04]  /*1330*/  @P0 FADD.FTZ R9, -R8, -RZ ;  /* 0x800000ff08090221 */ /* 0x000fc80000010100 */
[----:B------:R-:W-:-:S04]  /*1340*/  @P0 FFMA R9, R8, R9, R3 ;  /* 0x0000000908090223 */ /* 0x000fc80000000003 */
[----:B------:R-:W-:-:S04]  /*1350*/  @P0 FFMA R9, R9, R10, R8 ;  /* 0x0000000a09090223 */ /* 0x000fc80000000008 */
[----:B------:R-:W-:-:S07]  /*1360*/  @P0 FMUL.FTZ R2, R9, 2.3283064365386962891e-10 ;  /* 0x2f80000009020820 */ /* 0x000fce0000410000 */
.L_x_63:
[----:B------:R-:W-:Y:S02]  /*1370*/  HFMA2 R3, -RZ, RZ, 0, 0 ;  /* 0x00000000ff037431 */ /* 0x000fe400000001ff */
[----:B------:R-:W-:Y:S02]  /*1380*/  IMAD.MOV.U32 R8, RZ, RZ, R2 ;  /* 0x000000ffff087224 */ /* 0x000fe400078e0002 */
[----:B------:R-:W-:-:S04]  /*1390*/  IMAD.MOV.U32 R2, RZ, RZ, R11 ;  /* 0x000000ffff027224 */ /* 0x000fc800078e000b */
[----:B------:R-:W-:Y:S05]  /*13a0*/  RET.REL.NODEC R2 `(_Z11propagationiiii5Get2dIfLi192EE5Get3dIfLi192ELi192EEi) ;  /* 0xffffffec02147950 */ /* 0x000fea0003c3ffff */
        .weak           $__internal_4_$__cuda_sm3x_div_rn_noftz_f32_slowpath
        .type           $__internal_4_$__cuda_sm3x_div_rn_noftz_f32_slowpath,@function
        .size           $__internal_4_$__cuda_sm3x_div_rn_noftz_f32_slowpath,(.L_x_97 - $__internal_4_$__cuda_sm3x_div_rn_noftz_f32_slowpath)
$__internal_4_$__cuda_sm3x_div_rn_noftz_f32_slowpath:
[----:B------:R-:W-:Y:S01]  /*13b0*/  SHF.R.U32.HI R9, RZ, 0x17, R3 ;  /* 0x00000017ff097819 */ /* 0x000fe20000011603 */
[----:B------:R-:W-:Y:S01]  /*13c0*/  BSSY.RECONVERGENT B1, `(.L_x_64) ;  /* 0x0000062000017945 */ /* 0x000fe20003800200 */
[----:B------:R-:W-:Y:S02]  /*13d0*/  SHF.R.U32.HI R0, RZ, 0x17, R2 ;  /* 0x00000017ff007819 */ /* 0x000fe40000011602 */
[----:B------:R-:W-:Y:S02]  /*13e0*/  LOP3.LUT R9, R9, 0xff, RZ, 0xc0, !PT ;  /* 0x000000ff09097812 */ /* 0x000fe400078ec0ff */
[----:B------:R-:W-:-:S03]  /*13f0*/  LOP3.LUT R13, R0, 0xff, RZ, 0xc0, !PT ;  /* 0x000000ff000d7812 */ /* 0x000fc600078ec0ff */
[----:B------:R-:W-:Y:S02]  /*1400*/  VIADD R11, R9, 0xffffffff ;  /* 0xffffffff090b7836 */ /* 0x000fe40000000000 */
[----:B------:R-:W-:-:S03]  /*1410*/  VIADD R0, R13, 0xffffffff ;  /* 0xffffffff0d007836 */ /* 0x000fc60000000000 */
[----:B------:R-:W-:-:S04]  /*1420*/  ISETP.GT.U32.AND P0, PT, R11, 0xfd, PT ;  /* 0x000000fd0b00780c */ /* 0x000fc80003f04070 */
[----:B------:R-:W-:-:S13]  /*1430*/  ISETP.GT.U32.OR P0, PT, R0, 0xfd, P0 ;  /* 0x000000fd0000780c */ /* 0x000fda0000704470 */
[----:B------:R-:W-:Y:S01]  /*1440*/  @!P0 MOV R10, RZ ;  /* 0x000000ff000a8202 */ /* 0x000fe20000000f00 */
        /* <DEDUP_REMOVED lines=22> */
[----:B------:R-:W-:-:S03]  /*15b0*/  @!P1 FFMA R3, R3, 1.84467440737095516160e+19, RZ ;  /* 0x5f80000003039823 */ /* 0x000fc600000000ff */
[----:B------:R-:W-:-:S07]  /*15c0*/  @!P1 IADD3 R10, PT, PT, R10, 0x40, RZ ;  /* 0x000000400a0a9810 */ /* 0x000fce0007ffe0ff */
.L_x_65:
        /* <DEDUP_REMOVED lines=17> */
[----:B------:R-:W-:-:S04]  /*16e0*/  LOP3.LUT R9, R9, 0xff, RZ, 0xc0, !PT ;  /* 0x000000ff09097812 */ /* 0x000fc800078ec0ff */
[----:B------:R-:W-:-:S05]  /*16f0*/  IADD3 R19, PT, PT, R9, R13, RZ ;  /* 0x0000000d09137210 */ /* 0x000fca0007ffe0ff */
        /* <DEDUP_REMOVED lines=10> */
[-CC-:B------:R-:W-:Y:S01]  /*17a0*/  FFMA.RZ R9, R3, R11.reuse, R2.reuse ;  /* 0x0000000b03097223 */ /* 0x180fe2000000c002 */
[C---:B------:R-:W-:Y:S02]  /*17b0*/  ISETP.NE.AND P2, PT, R19.reuse, RZ, PT ;  /* 0x000000ff1300720c */ /* 0x040fe40003f45270 */
[----:B------:R-:W-:Y:S02]  /*17c0*/  ISETP.NE.AND P1, PT, R19, RZ, PT ;  /* 0x000000ff1300720c */ /* 0x000fe40003f25270 */
[----:B------:R-:W-:Y:S01]  /*17d0*/  LOP3.LUT R10, R9, 0x7fffff, RZ, 0xc0, !PT ;  /* 0x007fffff090a7812 */ /* 0x000fe200078ec0ff */
[CCC-:B------:R-:W-:Y:S01]  /*17e0*/  FFMA.RP R9, R3.reuse, R11.reuse, R2.reuse ;  /* 0x0000000b03097223 */ /* 0x1c0fe20000008002 */
[----:B------:R-:W-:Y:S01]  /*17f0*/  FFMA.RM R2, R3, R11, R2 ;  /* 0x0000000b03027223 */ /* 0x000fe20000004002 */
[----:B------:R-:W-:Y:S01]  /*1800*/  IADD3 R3, PT, PT, R19, 0x20, RZ ;  /* 0x0000002013037810 */ /* 0x000fe20007ffe0ff */
[----:B------:R-:W-:Y:S01]  /*1810*/  IMAD.MOV R11, RZ, RZ, -R19 ;  /* 0x000000ffff0b7224 */ /* 0x000fe200078e0a13 */
        /* <DEDUP_REMOVED lines=14> */
.L_x_72:
[----:B------:R-:W-:-:S04]  /*1900*/  LOP3.LUT R0, R0, 0x80000000, RZ, 0xc0, !PT ;  /* 0x8000000000007812 */ /* 0x000fc800078ec0ff */
[----:B------:R-:W-:Y:S01]  /*1910*/  LOP3.LUT R0, R0, 0x7f800000, RZ, 0xfc, !PT ;  /* 0x7f80000000007812 */ /* 0x000fe200078efcff */
[----:B------:R-:W-:Y:S06]  /*1920*/  BRA `(.L_x_73) ;  /* 0x0000000000047947 */ /* 0x000fec0003800000 */
.L_x_71:
[----:B------:R-:W-:-:S07]  /*1930*/  IMAD R0, R13, 0x800000, R0 ;  /* 0x008000000d007824 */ /* 0x000fce00078e0200 */
.L_x_73:
[----:B------:R-:W-:Y:S05]  /*1940*/  BSYNC.RECONVERGENT B2 ;  /* 0x0000000000027941 */ /* 0x000fea0003800200 */
.L_x_70:
[----:B------:R-:W-:Y:S05]  /*1950*/  BRA `(.L_x_74) ;  /* 0x0000000000207947 */ /* 0x000fea0003800000 */
.L_x_69:
[----:B------:R-:W-:-:S04]  /*1960*/  LOP3.LUT R0, R3, 0x80000000, R2, 0x48, !PT ;  /* 0x8000000003007812 */ /* 0x000fc800078e4802 */
[----:B------:R-:W-:Y:S01]  /*1970*/  LOP3.LUT R0, R0, 0x7f800000, RZ, 0xfc, !PT ;  /* 0x7f80000000007812 */ /* 0x000fe200078efcff */
[----:B------:R-:W-:Y:S06]  /*1980*/  BRA `(.L_x_74) ;  /* 0x0000000000147947 */ /* 0x000fec0003800000 */
.L_x_68:
[----:B------:R-:W-:Y:S01]  /*1990*/  LOP3.LUT R0, R3, 0x80000000, R2, 0x48, !PT ;  /* 0x8000000003007812 */ /* 0x000fe200078e4802 */
[----:B------:R-:W-:Y:S06]  /*19a0*/  BRA `(.L_x_74) ;  /* 0x00000000000c7947 */ /* 0x000fec0003800000 */
.L_x_67:
[----:B------:R-:W0:Y:S01]  /*19b0*/  MUFU.RSQ R0, -QNAN ;  /* 0xffc0000000007908 */ /* 0x000e220000001400 */
[----:B------:R-:W-:Y:S05]  /*19c0*/  BRA `(.L_x_74) ;  /* 0x0000000000047947 */ /* 0x000fea0003800000 */
.L_x_66:
[----:B------:R-:W-:-:S07]  /*19d0*/  FADD.FTZ R0, R2, R3 ;  /* 0x0000000302007221 */ /* 0x000fce0000010000 */
.L_x_74:
[----:B------:R-:W-:Y:S05]  /*19e0*/  BSYNC.RECONVERGENT B1 ;  /* 0x0000000000017941 */ /* 0x000fea0003800200 */
.L_x_64:
[----:B------:R-:W-:-:S04]  /*19f0*/  HFMA2 R13, -RZ, RZ, 0, 0 ;  /* 0x00000000ff0d7431 */ /* 0x000fc800000001ff */
[----:B0-----:R-:W-:Y:S05]  /*1a00*/  RET.REL.NODEC R12 `(_Z11propagationiiii5Get2dIfLi192EE5Get3dIfLi192ELi192EEi) ;  /* 0xffffffe40c7c7950 */ /* 0x001fea0003c3ffff */
.L_x_75:
        /* <DEDUP_REMOVED lines=15> */
.L_x_97:


//--------------------- .text._Z11field_setupPKfS0_5Get2dIfLi192EE --------------------------
	.section	.text._Z11field_setupPKfS0_5Get2dIfLi192EE,"ax",@progbits
	.align	128
        .global         _Z11field_setupPKfS0_5Get2dIfLi192EE
        .type           _Z11field_setupPKfS0_5Get2dIfLi192EE,@function
        .size           _Z11field_setupPKfS0_5Get2dIfLi192EE,(.L_x_108 - _Z11field_setupPKfS0_5Get2dIfLi192EE)
        .other          _Z11field_setupPKfS0_5Get2dIfLi192EE,@"STO_CUDA_ENTRY STV_DEFAULT"
_Z11field_setupPKfS0_5Get2dIfLi192EE:
.text._Z11field_setupPKfS0_5Get2dIfLi192EE:
        /* <DEDUP_REMOVED lines=13> */
[----:B------:R-:W1:Y:S07]  /*00d0*/  LDCU.64 UR4, c[0x0][0x358] ;  /* 0x00006b00ff0477ac */ /* 0x000e6e0008000a00 */
[----:B------:R-:W2:Y:S01]  /*00e0*/  LDC.64 R12, c[0x0][0x388] ;  /* 0x0000e200ff0c7b82 */ /* 0x000ea20000000a00 */
[----:B0-----:R-:W-:-:S05]  /*00f0*/  IMAD.WIDE R2, R6, 0x4, R2 ;  /* 0x0000000406027825 */ /* 0x001fca00078e0202 */
[----:B-1----:R0:W3:Y:S01]  /*0100*/  LDG.E R7, desc[UR4][R2.64] ;  /* 0x0000000402077981 */ /* 0x0020e2000c1e1900 */
[----:B--2---:R-:W-:-:S05]  /*0110*/  IMAD.WIDE.U32 R12, R5, 0x4, R12 ;  /* 0x00000004050c7825 */ /* 0x004fca00078e000c */
[----:B------:R1:W2:Y:S01]  /*0120*/  LDG.E R8, desc[UR4][R12.64] ;  /* 0x000000040c087981 */ /* 0x0002a2000c1e1900 */
[----:B------:R-:W-:Y:S01]  /*0130*/  HFMA2 R9, -RZ, RZ, 0.771484375, 0.21533203125 ;  /* 0x3a2c32e4ff097431 */ /* 0x000fe200000001ff */
[----:B0-----:R-:W-:Y:S01]  /*0140*/  MOV R2, 0x3e7b823d ;  /* 0x3e7b823d00027802 */ /* 0x001fe20000000f00 */
[----:B------:R-:W-:Y:S01]  /*0150*/  HFMA2 R3, -RZ, RZ, 1.9296875, -0.048675537109375 ;  /* 0x3fb8aa3bff037431 */ /* 0x000fe200000001ff */
[----:B------:R-:W-:Y:S01]  /*0160*/  BSSY.RECONVERGENT B0, `(.L_x_76) ;  /* 0x0000097000007945 */ /* 0x000fe20003800200 */
[----:B------:R-:W-:Y:S02]  /*0170*/  HFMA2 R20, -RZ, RZ, 0.1370849609375, 44.65625 ;  /* 0x30635195ff147431 */ /* 0x000fe400000001ff */
[----:B-1----:R-:W-:Y:S01]  /*0180*/  HFMA2 R13, -RZ, RZ, 0.66259765625, 2.662109375 ;  /* 0x394d4153ff0d7431 */ /* 0x002fe200000001ff */
[----:B------:R-:W-:-:S05]  /*0190*/  MOV R12, 0x3e8c5e23 ;  /* 0x3e8c5e23000c7802 */ /* 0x000fca0000000f00 */
[C---:B------:R-:W-:Y:S01]  /*01a0*/  FFMA R18, R12.reuse, 0.52359879016876220703, RZ ;  /* 0x3f060a920c127823 */ /* 0x040fe200000000ff */
[----:B------:R-:W-:-:S04]  /*01b0*/  FFMA R13, R12, -R13, 0.0083327032625675201416 ;  /* 0x3c0885e40c0d7423 */ /* 0x000fc8000000080d */
[----:B------:R-:W-:-:S04]  /*01c0*/  FFMA R19, R13, R12, -0.16666662693023681641 ;  /* 0xbe2aaaa80d137423 */ /* 0x000fc8000000000c */
[----:B------:R-:W-:Y:S01]  /*01d0*/  FFMA R21, R18, R19, 0.52359879016876220703 ;  /* 0x3f060a9212157423 */ /* 0x000fe20000000013 */
[C---:B---3--:R-:W-:Y:S01]  /*01e0*/  FMUL R0, |R7|.reuse, 16777216 ;  /* 0x4b80000007007820 */ /* 0x048fe20000400200 */
[C---:B------:R-:W-:Y:S02]  /*01f0*/  FSETP.GEU.AND P0, PT, |R7|.reuse, 1.175494350822287508e-38, PT ;  /* 0x008000000700780b */ /* 0x040fe40003f0e200 */
[----:B------:R-:W-:Y:S02]  /*0200*/  FSETP.NEU.AND P1, PT, R7, 1, PT ;  /* 0x3f8000000700780b */ /* 0x000fe40003f2d000 */
[----:B------:R-:W-:Y:S02]  /*0210*/  FSEL R0, R0, |R7|, !P0 ;  /* 0x4000000700007208 */ /* 0x000fe40004000000 */
[----:B--2---:R-:W-:Y:S02]  /*0220*/  FSETP.NEU.AND P4, PT, R8, 1, PT ;  /* 0x3f8000000800780b */ /* 0x004fe40003f8d000 */
[----:B------:R-:W-:-:S04]  /*0230*/  IADD3 R4, PT, PT, R0, -0x3f3504f3, RZ ;  /* 0xc0cafb0d00047810 */ /* 0x000fc80007ffe0ff */
[----:B------:R-:W-:Y:S02]  /*0240*/  LOP3.LUT R15, R4, 0xff800000, RZ, 0xc0, !PT ;  /* 0xff800000040f7812 */ /* 0x000fe400078ec0ff */
[----:B------:R-:W-:Y:S02]  /*0250*/  MOV R4, 0x31ccb497 ;  /* 0x31ccb49700047802 */ /* 0x000fe40000000f00 */
[-C--:B------:R-:W-:Y:S02]  /*0260*/  IADD3 R0, PT, PT, R0, -R15.reuse, RZ ;  /* 0x8000000f00007210 */ /* 0x080fe40007ffe0ff */
[----:B------:R-:W-:Y:S01]  /*0270*/  I2FP.F32.S32 R16, R15 ;  /* 0x0000000f00107245 */ /* 0x000fe20000201400 */
[----:B------:R-:W-:Y:S02]  /*0280*/  FFMA R23, R4, R3, -1.7002182062242354732e-07 ;  /* 0xb4368f3e04177423 */ /* 0x000fe40000000003 */
[C---:B------:R-:W-:Y:S01]  /*0290*/  FADD R10, R0.reuse, 1 ;  /* 0x3f800000000a7421 */ /* 0x040fe20000000000 */
[----:B------:R-:W-:Y:S01]  /*02a0*/  FADD R17, R0, -1 ;  /* 0xbf80000000117421 */ /* 0x000fe20000000000 */
[----:B------:R-:W-:-:S03]  /*02b0*/  FFMA R23, R2, 1.9251366722983220825e-08, R23 ;  /* 0x32a55e3402177823 */ /* 0x000fc60000000017 */
[----:B------:R-:W-:Y:S01]  /*02c0*/  FADD R11, R17, R17 ;  /* 0x00000011110b7221 */ /* 0x000fe20000000000 */
[----:B------:R-:W0:Y:S03]  /*02d0*/  MUFU.RCP R10, R10 ;  /* 0x0000000a000a7308 */ /* 0x000e260000001000 */
[----:B0-----:R-:W-:Y:S01]  /*02e0*/  FMUL R0, R10, R11 ;  /* 0x0000000b0a007220 */ /* 0x001fe20000400000 */
[----:B------:R-:W-:-:S03]  /*02f0*/  FSEL R11, RZ, -24, P0 ;  /* 0xc1c00000ff0b7808 */ /* 0x000fc60000000000 */
[----:B------:R-:W-:Y:S01]  /*0300*/  FMUL R14, R0, R0 ;  /* 0x00000000000e7220 */ /* 0x000fe20000400000 */
[----:B------:R-:W-:-:S03]  /*0310*/  FADD R13, R17, -R0 ;  /* 0x80000000110d7221 */ /* 0x000fc60000000000 */
[----:B------:R-:W-:Y:S01]  /*0320*/  FFMA R15, R14, R9, 0.0032181653659790754318 ;  /* 0x3b52e7db0e0f7423 */ /* 0x000fe20000000009 */
[----:B------:R-:W-:Y:S01]  /*0330*/  FADD R18, R13, R13 ;  /* 0x0000000d0d127221 */ /* 0x000fe20000000000 */
[----:B------:R-:W-:Y:S01]  /*0340*/  FFMA R13, R16, 1.1920928955078125e-07, R11 ;  /* 0x34000000100d7823 */ /* 0x000fe2000000000b */
[----:B------:R-:W-:Y:S01]  /*0350*/  FFMA R11, R4, 0.02195712551474571228, R23 ;  /* 0x3cb3df6e040b7823 */ /* 0x000fe20000000017 */
[----:B------:R-:W-:Y:S01]  /*0360*/  FFMA R19, R14, R15, 0.018033718690276145935 ;  /* 0x3c93bb730e137423 */ /* 0x000fe2000000000f */
[----:B------:R-:W-:Y:S01]  /*0370*/  FFMA R15, R17, -R0, R18 ;  /* 0x80000000110f7223 */ /* 0x000fe20000000012 */
[----:B------:R-:W-:Y:S01]  /*0380*/  FFMA R4, R0, 1.4426950216293334961, R13 ;  /* 0x3fb8aa3b00047823 */ /* 0x000fe2000000000d */
[----:B------:R-:W-:Y:S01]  /*0390*/  FFMA R11, R2, 0.0073190419934689998627, R11 ;  /* 0x3befd493020b7823 */ /* 0x000fe2000000000b */
[----:B------:R-:W-:Y:S01]  /*03a0*/  FFMA R19, R14, R19, 0.12022458761930465698 ;  /* 0x3df6384f0e137423 */ /* 0x000fe20000000013 */
[----:B------:R-:W-:Y:S01]  /*03b0*/  FMUL R15, R10, R15 ;  /* 0x0000000f0a0f7220 */ /* 0x000fe20000400000 */
[----:B------:R-:W-:Y:S01]  /*03c0*/  FFMA R10, R21, -0.014999999664723873138, R8 ;  /* 0xbc75c28f150a7823 */ /* 0x000fe20000000008 */
[----:B------:R-:W-:Y:S01]  /*03d0*/  FADD R13, R13, -R4 ;  /* 0x800000040d0d7221 */ /* 0x000fe20000000000 */
[----:B------:R-:W-:Y:S01]  /*03e0*/  FMUL R23, R14, R19 ;  /* 0x000000130e177220 */ /* 0x000fe20000400000 */
[----:B------:R-:W-:Y:S01]  /*03f0*/  MOV R14, 0x3d272f0b ;  /* 0x3d272f0b000e7802 */ /* 0x000fe20000000f00 */
[C---:B------:R-:W-:Y:S01]  /*0400*/  FMUL R17, |R10|.reuse, 16777216 ;  /* 0x4b8000000a117820 */ /* 0x040fe20000400200 */
[----:B------:R-:W-:Y:S01]  /*0410*/  FSETP.GEU.AND P0, PT, |R10|, 1.175494350822287508e-38, PT ;  /* 0x008000000a00780b */ /* 0x000fe20003f0e200 */
[----:B------:R-:W-:Y:S01]  /*0420*/  FFMA R16, R0, 1.4426950216293334961, R13 ;  /* 0x3fb8aa3b00107823 */ /* 0x000fe2000000000d */
[----:B------:R-:W-:Y:S01]  /*0430*/  FFMA R13, R3, -R20, 3.2213673506475970498e-08 ;  /* 0x330a5b4f030d7423 */ /* 0x000fe20000000814 */
[----:B------:R-:W-:Y:S01]  /*0440*/  HFMA2 R19, -RZ, RZ, 0.487060546875, -0.0625 ;  /* 0x37cbac00ff137431 */ /* 0x000fe200000001ff */
[----:B------:R-:W-:Y:S01]  /*0450*/  FSEL R18, R17, |R10|, !P0 ;  /* 0x4000000a11127208 */ /* 0x000fe20004000000 */
[----:B------:R-:W-:Y:S01]  /*0460*/  FFMA R3, R15, 1.4426950216293334961, R16 ;  /* 0x3fb8aa3b0f037823 */ /* 0x000fe20000000010 */
[----:B------:R-:W-:-:S02]  /*0470*/  FFMA R17, -R14, 1.9251366722983220825e-08, R13 ;  /* 0x32a55e340e117823 */ /* 0x000fc4000000010d */
[----:B------:R-:W-:Y:S01]  /*0480*/  IADD3 R13, PT, PT, R18, -0x3f3504f3, RZ ;  /* 0xc0cafb0d120d7810 */ /* 0x000fe20007ffe0ff */
[----:B------:R-:W-:Y:S01]  /*0490*/  FFMA R16, R0, 1.9251366722983220825e-08, R3 ;  /* 0x32a55e3400107823 */ /* 0x000fe20000000003 */
[----:B------:R-:W-:Y:S01]  /*04a0*/  FMUL R3, R23, 3 ;  /* 0x4040000017037820 */ /* 0x000fe20000400000 */
[----:B------:R-:W-:Y:S01]  /*04b0*/  FFMA R17, -R20, 0.00060102343559265136719, R17 ;  /* 0x3a1d8e0014117823 */ /* 0x000fe20000000111 */
[----:B------:R-:W-:Y:S02]  /*04c0*/  LOP3.LUT R13, R13, 0xff800000, RZ, 0xc0, !PT ;  /* 0xff8000000d0d7812 */ /* 0x000fe400078ec0ff */
[----:B------:R-:W-:Y:S01]  /*04d0*/  FFMA R3, R15, R3, R16 ;  /* 0x000000030f037223 */ /* 0x000fe20000000010 */
[----:B------:R-:W-:Y:S01]  /*04e0*/  FFMA R15, R12, R19, -0.0013887860113754868507 ;  /* 0xbab607ed0c0f7423 */ /* 0x000fe20000000013 */
[----:B------:R-:W-:Y:S01]  /*04f0*/  IADD3 R21, PT, PT, R18, -R13, RZ ;  /* 0x8000000d12157210 */ /* 0x000fe20007ffe0ff */
[----:B------:R-:W-:Y:S01]  /*0500*/  FFMA R19, -R14, 0.00020034113549627363682, R17 ;  /* 0x395212aa0e137823 */ /* 0x000fe20000000111 */
[----:B------:R-:W-:Y:S01]  /*0510*/  FFMA R23, R0, R23, R3 ;  /* 0x0000001700177223 */ /* 0x000fe20000000003 */
[-C--:B------:R-:W-:Y:S01]  /*0520*/  FFMA R15, R15, R12.reuse, 0.041666727513074874878 ;  /* 0x3d2aaabb0f0f7423 */ /* 0x080fe2000000000c */
[----:B------:R-:W-:Y:S01]  /*0530*/  FADD R17, R11, -7.6456537246704101562 ;  /* 0xc0f4a9320b117421 */ /* 0x000fe20000000000 */
[----:B------:R-:W-:Y:S01]  /*0540*/  FADD R0, R21, 1 ;  /* 0x3f80000015007421 */ /* 0x000fe20000000000 */
[----:B------:R-:W-:Y:S01]  /*0550*/  FADD R16, R19, -6.0588855743408203125 ;  /* 0xc0c1e26413107421 */ /* 0x000fe20000000000 */
[-C--:B------:R-:W-:Y:S01]  /*0560*/  FFMA R3, R15, R12.reuse, -0.4999999701976776123 ;  /* 0xbeffffff0f037423 */ /* 0x080fe2000000000c */
[----:B------:R-:W-:Y:S01]  /*0570*/  FADD R2, R17, 7.6456537246704101562 ;  /* 0x40f4a93211027421 */ /* 0x000fe20000000000 */
[----:B------:R-:W0:Y:S01]  /*0580*/  MUFU.RCP R15, R0 ;  /* 0x00000000000f7308 */ /* 0x000e220000001000 */
[C---:B------:R-:W-:Y:S01]  /*0590*/  FADD R20, R16.reuse, 6.0588855743408203125 ;  /* 0x40c1e26410147421 */ /* 0x040fe20000000000 */
[----:B------:R-:W-:Y:S01]  /*05a0*/  FFMA R12, R3, R12, 1 ;  /* 0x3f800000030c7423 */ /* 0x000fe2000000000c */
[----:B------:R-:W-:Y:S01]  /*05b0*/  FMUL R3, R16, 2 ;  /* 0x4000000010037820 */ /* 0x000fe20000400000 */
[----:B------:R-:W-:Y:S01]  /*05c0*/  FADD R21, R21, -1 ;  /* 0xbf80000015157421 */ /* 0x000fe20000000000 */
[----:B------:R-:W-:Y:S01]  /*05d0*/  FADD R18, R11, -R2 ;  /* 0x800000020b127221 */ /* 0x000fe20000000000 */
[----:B------:R-:W-:Y:S01]  /*05e0*/  FADD R14, R4, R23 ;  /* 0x00000017040e7221 */ /* 0x000fe20000000000 */
[----:B------:R-:W-:Y:S01]  /*05f0*/  FADD R20, R19, -R20 ;  /* 0x8000001413147221 */ /* 0x000fe20000000000 */
[----:B------:R-:W-:Y:S01]  /*0600*/  FMUL R2, R17, 2 ;  /* 0x4000000011027820 */ /* 0x000fe20000400000 */
[----:B------:R-:W-:Y:S01]  /*0610*/  FFMA R19, R16, 2, -R3 ;  /* 0x4000000010137823 */ /* 0x000fe20000000803 */
[----:B------:R-:W-:Y:S01]  /*0620*/  FADD R16, R21, R21 ;  /* 0x0000001515107221 */ /* 0x000fe20000000000 */
[----:B------:R-:W-:Y:S01]  /*0630*/  FMUL R11, R14, 2 ;  /* 0x400000000e0b7820 */ /* 0x000fe20000400000 */
[----:B------:R-:W-:Y:S01]  /*0640*/  FFMA R17, R17, 2, -R2 ;  /* 0x4000000011117823 */ /* 0x000fe20000000802 */
[----:B------:R-:W-:Y:S01]  /*0650*/  FADD R4, -R4, R14 ;  /* 0x0000000e04047221 */ /* 0x000fe20000000100 */
[----:B------:R-:W-:Y:S01]  /*0660*/  I2FP.F32.S32 R27, R13 ;  /* 0x0000000d001b7245 */ /* 0x000fe20000201400 */
[----:B------:R-:W1:Y:S01]  /*0670*/  FRND R0, R11 ;  /* 0x0000000b00007307 */ /* 0x000e620000201000 */
[----:B------:R-:W-:Y:S01]  /*0680*/  FFMA R17, R18, 2, R17 ;  /* 0x4000000012117823 */ /* 0x000fe20000000011 */
[----:B0-----:R-:W-:Y:S01]  /*0690*/  FMUL R16, R15, R16 ;  /* 0x000000100f107220 */ /* 0x001fe20000400000 */
[----:B------:R-:W-:Y:S01]  /*06a0*/  FSEL R18, RZ, -24, P0 ;  /* 0xc1c00000ff127808 */ /* 0x000fe20000000000 */
[----:B------:R-:W-:Y:S01]  /*06b0*/  FFMA R25, R14, 2, -R11 ;  /* 0x400000000e197823 */ /* 0x000fe2000000080b */
[----:B------:R-:W-:Y:S01]  /*06c0*/  FFMA R19, R20, 2, R19 ;  /* 0x4000000014137823 */ /* 0x000fe20000000013 */
[----:B------:R-:W-:Y:S01]  /*06d0*/  FADD R14, R21, -R16 ;  /* 0x80000010150e7221 */ /* 0x000fe20000000000 */
[----:B------:R-:W-:Y:S01]  /*06e0*/  FADD R4, R23, -R4 ;  /* 0x8000000417047221 */ /* 0x000fe20000000000 */
[----:B------:R-:W-:Y:S01]  /*06f0*/  FFMA R27, R27, 1.1920928955078125e-07, R18 ;  /* 0x340000001b1b7823 */ /* 0x000fe20000000012 */
[-C--:B------:R-:W-:Y:S01]  /*0700*/  FMUL R18, R16, R16.reuse ;  /* 0x0000001010127220 */ /* 0x080fe20000400000 */
[----:B------:R-:W-:Y:S01]  /*0710*/  FADD R14, R14, R14 ;  /* 0x0000000e0e0e7221 */ /* 0x000fe20000000000 */
[----:B------:R-:W0:Y:S01]  /*0720*/  FRND R23, R2 ;  /* 0x0000000200177307 */ /* 0x000e220000201000 */
[----:B------:R-:W-:Y:S01]  /*0730*/  FFMA R4, R4, 2, R25 ;  /* 0x4000000004047823 */ /* 0x000fe20000000019 */
[----:B------:R-:W-:Y:S01]  /*0740*/  FSETP.GEU.AND P5, PT, R11, RZ, PT ;  /* 0x000000ff0b00720b */ /* 0x000fe20003fae000 */
[----:B------:R-:W-:Y:S01]  /*0750*/  FFMA R20, R21, -R16, R14 ;  /* 0x8000001015147223 */ /* 0x000fe2000000000e */
[----:B------:R-:W-:Y:S01]  /*0760*/  FFMA R14, R16, 1.4426950216293334961, R27 ;  /* 0x3fb8aa3b100e7823 */ /* 0x000fe2000000001b */
[C---:B------:R-:W-:Y:S01]  /*0770*/  FFMA R21, R18.reuse, R9, 0.0032181653659790754318 ;  /* 0x3b52e7db12157423 */ /* 0x040fe20000000009 */
[----:B-1----:R-:W-:Y:S01]  /*0780*/  FADD R13, R11, -R0 ;  /* 0x800000000b0d7221 */ /* 0x002fe20000000000 */
[----:B------:R-:W-:Y:S01]  /*0790*/  FMUL R20, R15, R20 ;  /* 0x000000140f147220 */ /* 0x000fe20000400000 */
[----:B------:R-:W-:Y:S01]  /*07a0*/  FADD R27, R27, -R14 ;  /* 0x8000000e1b1b7221 */ /* 0x000fe20000000000 */
[----:B------:R-:W-:Y:S01]  /*07b0*/  FFMA R21, R18, R21, 0.018033718690276145935 ;  /* 0x3c93bb7312157423 */ /* 0x000fe20000000015 */
[----:B------:R-:W-:Y:S01]  /*07c0*/  FADD R13, R4, R13 ;  /* 0x0000000d040d7221 */ /* 0x000fe20000000000 */
[----:B------:R-:W-:Y:S01]  /*07d0*/  MOV R4, 0x391fcb8e ;  /* 0x391fcb8e00047802 */ /* 0x000fe20000000f00 */
[----:B------:R-:W-:Y:S01]  /*07e0*/  FFMA R27, R16, 1.4426950216293334961, R27 ;  /* 0x3fb8aa3b101b7823 */ /* 0x000fe2000000001b */
[----:B------:R-:W-:Y:S01]  /*07f0*/  FFMA R21, R18, R21, 0.12022458761930465698 ;  /* 0x3df6384f12157423 */ /* 0x000fe20000000015 */
[----:B------:R-:W-:Y:S01]  /*0800*/  FSETP.GT.AND P0, PT, R0, RZ, PT ;  /* 0x000000ff0000720b */ /* 0x000fe20003f04000 */
[----:B0-----:R-:W-:Y:S01]  /*0810*/  FADD R26, R2, -R23 ;  /* 0x80000017021a7221 */ /* 0x001fe20000000000 */
[----:B------:R-:W-:Y:S01]  /*0820*/  FFMA R27, R20, 1.4426950216293334961, R27 ;  /* 0x3fb8aa3b141b7823 */ /* 0x000fe2000000001b */
[----:B------:R-:W-:Y:S01]  /*0830*/  FMUL R21, R18, R21 ;  /* 0x0000001512157220 */ /* 0x000fe20000400000 */
[----:B------:R-:W-:Y:S01]  /*0840*/  FFMA R24, R13, R4, 0.0013391353422775864601 ;  /* 0x3aaf85ed0d187423 */ /* 0x000fe20000000004 */
[----:B------:R-:W-:Y:S01]  /*0850*/  FSETP.GT.AND P3, PT, R23, RZ, PT ;  /* 0x000000ff1700720b */ /* 0x000fe20003f64000 */
[----:B------:R-:W-:Y:S01]  /*0860*/  FFMA R27, R16, 1.9251366722983220825e-08, R27 ;  /* 0x32a55e34101b7823 */ /* 0x000fe2000000001b */
[----:B------:R-:W-:Y:S01]  /*0870*/  FMUL R18, R21, 3 ;  /* 0x4040000015127820 */ /* 0x000fe20000400000 */
[C---:B------:R-:W-:Y:S01]  /*0880*/  FFMA R24, R13.reuse, R24, 0.0096188392490148544312 ;  /* 0x3c1d98560d187423 */ /* 0x040fe20000000018 */
[----:B------:R-:W-:Y:S01]  /*0890*/  FADD R15, R26, R17 ;  /* 0x000000111a0f7221 */ /* 0x000fe20000000000 */
[----:B------:R-:W0:Y:S01]  /*08a0*/  FRND R22, R3 ;  /* 0x0000000300167307 */ /* 0x000e220000201000 */
[----:B------:R-:W-:Y:S01]  /*08b0*/  FFMA R23, R20, R18, R27 ;  /* 0x0000001214177223 */ /* 0x000fe2000000001b */
[----:B------:R-:W-:Y:S01]  /*08c0*/  FFMA R24, R13, R24, 0.055503588169813156128 ;  /* 0x3d6357bb0d187423 */ /* 0x000fe20000000018 */
[----:B------:R-:W-:-:S02]  /*08d0*/  FFMA R18, R15, R4, 0.0013391353422775864601 ;  /* 0x3aaf85ed0f127423 */ /* 0x000fc40000000004 */
[----:B------:R-:W-:Y:S01]  /*08e0*/  FFMA R23, R16, R21, R23 ;  /* 0x0000001510177223 */ /* 0x000fe20000000017 */
[C---:B------:R-:W-:Y:S01]  /*08f0*/  FFMA R24, R13.reuse, R24, 0.24022644758224487305 ;  /* 0x3e75fdec0d187423 */ /* 0x040fe20000000018 */
[----:B------:R-:W-:Y:S01]  /*0900*/  SEL R16, RZ, 0x83000000, P0 ;  /* 0x83000000ff107807 */ /* 0x000fe20000000000 */
[----:B------:R1:W2:Y:S01]  /*0910*/  F2I.NTZ R17, R11 ;  /* 0x0000000b00117305 */ /* 0x0002a20000203100 */
[----:B------:R-:W-:Y:S01]  /*0920*/  FADD R21, R14, R23 ;  /* 0x000000170e157221 */ /* 0x000fe20000000000 */
[----:B------:R-:W-:Y:S01]  /*0930*/  FFMA R24, R13, R24, 0.69314718246459960938 ;  /* 0x3f3172180d187423 */ /* 0x000fe20000000018 */
[----:B------:R-:W-:Y:S02]  /*0940*/  FSETP.GT.AND P0, PT, |R11|, 152, PT ;  /* 0x431800000b00780b */ /* 0x000fe40003f04200 */
[----:B------:R-:W-:Y:S01]  /*0950*/  FMUL R0, R21, 2 ;  /* 0x4000000015007820 */ /* 0x000fe20000400000 */
[----:B------:R-:W-:Y:S01]  /*0960*/  FFMA R24, R13, R24, 1 ;  /* 0x3f8000000d187423 */ /* 0x000fe20000000018 */
[----:B------:R-:W-:-:S02]  /*0970*/  IADD3 R25, PT, PT, R16, 0x7f000000, RZ ;  /* 0x7f00000010197810 */ /* 0x000fc40007ffe0ff */
[----:B0-----:R-:W-:Y:S01]  /*0980*/  FSETP.GT.AND P2, PT, R22, RZ, PT ;  /* 0x000000ff1600720b */ /* 0x001fe20003f44000 */
[----:B------:R-:W-:Y:S01]  /*0990*/  FADD R22, R3, -R22 ;  /* 0x8000001603167221 */ /* 0x000fe20000000000 */
[----:B-1----:R-:W-:Y:S01]  /*09a0*/  MOV R11, 0x3f800000 ;  /* 0x3f800000000b7802 */ /* 0x002fe20000000f00 */
[----:B------:R-:W-:Y:S02]  /*09b0*/  FMUL R24, R24, R25 ;  /* 0x0000001918187220 */ /* 0x000fe40000400000 */
[----:B------:R-:W-:Y:S01]  /*09c0*/  FADD R19, R22, R19 ;  /* 0x0000001316137221 */ /* 0x000fe20000000000 */
[----:B--2---:R-:W-:Y:S01]  /*09d0*/  LEA R13, R17, -R16, 0x17 ;  /* 0x80000010110d7211 */ /* 0x004fe200078eb8ff */
[----:B------:R-:W-:Y:S01]  /*09e0*/  FADD R16, -R14, R21 ;  /* 0x000000150e107221 */ /* 0x000fe20000000100 */
[----:B------:R0:W1:Y:S01]  /*09f0*/  FRND R17, R0 ;  /* 0x0000000000117307 */ /* 0x0000620000201000 */
[----:B------:R-:W-:Y:S02]  /*0a00*/  HFMA2 R14, -RZ, RZ, 1.875, 0 ;  /* 0x3f800000ff0e7431 */ /* 0x000fe400000001ff */
[----:B------:R-:W-:Y:S01]  /*0a10*/  FMUL R13, R24, R13 ;  /* 0x0000000d180d7220 */ /* 0x000fe20000400000 */
[----:B------:R-:W-:Y:S01]  /*0a20*/  FADD R16, R23, -R16 ;  /* 0x8000001017107221 */ /* 0x000fe20000000000 */
[----:B------:R-:W-:Y:S01]  /*0a30*/  @P0 FSEL R13, RZ, +INF , !P5 ;  /* 0x7f800000ff0d0808 */ /* 0x000fe20006800000 */
[----:B------:R-:W-:Y:S06]  /*0a40*/  @!P1 BRA `(.L_x_77) ;  /* 0x0000000000209947 */ /* 0x000fec0003800000 */
[----:B------:R-:W-:-:S13]  /*0a50*/  FSETP.NAN.AND P0, PT, |R7|, |R7|, PT ;  /* 0x400000070700720b */ /* 0x000fda0003f08200 */
[----:B------:R-:W-:Y:S01]  /*0a60*/  @P0 FADD R14, R7, 2 ;  /* 0x40000000070e0421 */ /* 0x000fe20000000000 */
[----:B------:R-:W-:Y:S06]  /*0a70*/  @P0 BRA `(.L_x_77) ;  /* 0x0000000000140947 */ /* 0x000fec0003800000 */
[C---:B------:R-:W-:Y:S02]  /*0a80*/  FSETP.NEU.AND P0, PT, |R7|.reuse, +INF , PT ;  /* 0x7f8000000700780b */ /* 0x040fe40003f0d200 */
[----:B------:R-:W-:Y:S02]  /*0a90*/  MOV R14, R13 ;  /* 0x0000000d000e7202 */ /* 0x000fe40000000f00 */
[----:B------:R-:W-:-:S13]  /*0aa0*/  FSETP.NEU.AND P0, PT, R7, RZ, P0 ;  /* 0x000000ff0700720b */ /* 0x000fda000070d000 */
[----:B------:R-:W-:-:S05]  /*0ab0*/  @!P0 FADD R20, R7, R7 ;  /* 0x0000000707148221 */ /* 0x000fca0000000000 */
[----:B------:R-:W-:-:S07]  /*0ac0*/  @!P0 LOP3.LUT R14, R20, 0x7fffffff, RZ, 0xc0, !PT ;  /* 0x7fffffff140e8812 */ /* 0x000fce00078ec0ff */
.L_x_77:
[----:B------:R-:W-:Y:S05]  /*0ad0*/  BSYNC.RECONVERGENT B0 ;  /* 0x0000000000007941 */ /* 0x000fea0003800200 */
.L_x_76:
[----:B------:R-:W-:Y:S04]  /*0ae0*/  BSSY.RECONVERGENT B0, `(.L_x_78) ;  /* 0x0000041000007945 */ /* 0x000fe80003800200 */
[----:B------:R-:W-:Y:S05]  /*0af0*/  @!P4 BRA `(.L_x_79) ;  /* 0x0000000000fcc947 */ /* 0x000fea0003800000 */
[----:B------:R-:W-:-:S13]  /*0b00*/  FSETP.NAN.AND P0, PT, |R8|, |R8|, PT ;  /* 0x400000080800720b */ /* 0x000fda0003f08200 */
[----:B------:R-:W-:Y:S01]  /*0b10*/  @P0 FADD R11, R8, 2 ;  /* 0x40000000080b0421 */ /* 0x000fe20000000000 */
[----:B------:R-:W-:Y:S06]  /*0b20*/  @P0 BRA `(.L_x_79) ;  /* 0x0000000000f00947 */ /* 0x000fec0003800000 */
[C---:B------:R-:W-:Y:S01]  /*0b30*/  FMUL R11, |R8|.reuse, 16777216 ;  /* 0x4b800000080b7820 */ /* 0x040fe20000400200 */
[----:B------:R-:W-:-:S04]  /*0b40*/  FSETP.GEU.AND P0, PT, |R8|, 1.175494350822287508e-38, PT ;  /* 0x008000000800780b */ /* 0x000fc80003f0e200 */
[----:B------:R-:W-:-:S04]  /*0b50*/  FSEL R11, R11, |R8|, !P0 ;  /* 0x400000080b0b7208 */ /* 0x000fc80004000000 */
[----:B------:R-:W-:-:S04]  /*0b60*/  IADD3 R20, PT, PT, R11, -0x3f3504f3, RZ ;  /* 0xc0cafb0d0b147810 */ /* 0x000fc80007ffe0ff */
[----:B------:R-:W-:-:S04]  /*0b70*/  LOP3.LUT R22, R20, 0xff800000, RZ, 0xc0, !PT ;  /* 0xff80000014167812 */ /* 0x000fc800078ec0ff */
[-C--:B------:R-:W-:Y:S02]  /*0b80*/  IADD3 R11, PT, PT, R11, -R22.reuse, RZ ;  /* 0x800000160b0b7210 */ /* 0x080fe40007ffe0ff */
[----:B------:R-:W-:-:S03]  /*0b90*/  I2FP.F32.S32 R23, R22 ;  /* 0x0000001600177245 */ /* 0x000fc60000201400 */
[C---:B------:R-:W-:Y:S01]  /*0ba0*/  FADD R20, R11.reuse, 1 ;  /* 0x3f8000000b147421 */ /* 0x040fe20000000000 */
[----:B------:R-:W-:-:S04]  /*0bb0*/  FADD R26, R11, -1 ;  /* 0xbf8000000b1a7421 */ /* 0x000fc80000000000 */
[----:B------:R-:W-:Y:S01]  /*0bc0*/  FADD R11, R26, R26 ;  /* 0x0000001a1a0b7221 */ /* 0x000fe20000000000 */
[----:B------:R-:W2:Y:S03]  /*0bd0*/  MUFU.RCP R20, R20 ;  /* 0x0000001400147308 */ /* 0x000ea60000001000 */
[----:B--2---:R-:W-:-:S04]  /*0be0*/  FMUL R11, R20, R11 ;  /* 0x0000000b140b7220 */ /* 0x004fc80000400000 */
[----:B------:R-:W-:Y:S01]  /*0bf0*/  FADD R24, R26, -R11 ;  /* 0x8000000b1a187221 */ /* 0x000fe20000000000 */
[----:B------:R-:W-:-:S03]  /*0c00*/  FMUL R22, R11, R11 ;  /* 0x0000000b0b167220 */ /* 0x000fc60000400000 */
[----:B------:R-:W-:Y:S01]  /*0c10*/  FADD R25, R24, R24 ;  /* 0x0000001818197221 */ /* 0x000fe20000000000 */
[----:B------:R-:W-:Y:S02]  /*0c20*/  FSEL R24, RZ, -24, P0 ;  /* 0xc1c00000ff187808 */ /* 0x000fe40000000000 */
[----:B------:R-:W-:Y:S01]  /*0c30*/  FSETP.NEU.AND P0, PT, |R8|, +INF , PT ;  /* 0x7f8000000800780b */ /* 0x000fe20003f0d200 */
[----:B------:R-:W-:Y:S02]  /*0c40*/  FFMA R25, R26, -R11, R25 ;  /* 0x8000000b1a197223 */ /* 0x000fe40000000019 */
[----:B------:R-:W-:Y:S01]  /*0c50*/  FFMA R24, R23, 1.1920928955078125e-07, R24 ;  /* 0x3400000017187823 */ /* 0x000fe20000000018 */
[----:B------:R-:W-:Y:S01]  /*0c60*/  FSETP.NEU.AND P0, PT, R8, RZ, P0 ;  /* 0x000000ff0800720b */ /* 0x000fe2000070d000 */
[----:B------:R-:W-:Y:S01]  /*0c70*/  FMUL R23, R20, R25 ;  /* 0x0000001914177220 */ /* 0x000fe20000400000 */
[----:B------:R-:W-:Y:S01]  /*0c80*/  FFMA R25, R22, R9, 0.0032181653659790754318 ;  /* 0x3b52e7db16197423 */ /* 0x000fe20000000009 */
[----:B------:R-:W-:-:S03]  /*0c90*/  FFMA R20, R11, 1.4426950216293334961, R24 ;  /* 0x3fb8aa3b0b147823 */ /* 0x000fc60000000018 */
[----:B------:R-:W-:Y:S01]  /*0ca0*/  FFMA R25, R22, R25, 0.018033718690276145935 ;  /* 0x3c93bb7316197423 */ /* 0x000fe20000000019 */
[----:B------:R-:W-:-:S03]  /*0cb0*/  FADD R24, R24, -R20 ;  /* 0x8000001418187221 */ /* 0x000fc60000000000 */
[----:B------:R-:W-:Y:S01]  /*0cc0*/  FFMA R25, R22, R25, 0.12022458761930465698 ;  /* 0x3df6384f16197423 */ /* 0x000fe20000000019 */
[----:B------:R-:W-:-:S03]  /*0cd0*/  FFMA R24, R11, 1.4426950216293334961, R24 ;  /* 0x3fb8aa3b0b187823 */ /* 0x000fc60000000018 */
[----:B------:R-:W-:Y:S01]  /*0ce0*/  FMUL R22, R22, R25 ;  /* 0x0000001916167220 */ /* 0x000fe20000400000 */
[----:B------:R-:W-:-:S04]  /*0cf0*/  FFMA R24, R23, 1.4426950216293334961, R24 ;  /* 0x3fb8aa3b17187823 */ /* 0x000fc80000000018 */
[----:B------:R-:W-:Y:S01]  /*0d00*/  FFMA R25, R11, 1.9251366722983220825e-08, R24 ;  /* 0x32a55e340b197823 */ /* 0x000fe20000000018 */
[----:B------:R-:W-:-:S04]  /*0d10*/  FMUL R24, R22, 3 ;  /* 0x4040000016187820 */ /* 0x000fc80000400000 */
[----:B------:R-:W-:-:S04]  /*0d20*/  FFMA R25, R23, R24, R25 ;  /* 0x0000001817197223 */ /* 0x000fc80000000019 */
[----:B------:R-:W-:-:S04]  /*0d30*/  FFMA R25, R11, R22, R25 ;  /* 0x000000160b197223 */ /* 0x000fc80000000019 */
[----:B------:R-:W-:-:S04]  /*0d40*/  FADD R23, R20, R25 ;  /* 0x0000001914177221 */ /* 0x000fc80000000000 */
[----:B------:R-:W-:Y:S01]  /*0d50*/  FMUL R22, R23, 2 ;  /* 0x4000000017167820 */ /* 0x000fe20000400000 */
[----:B------:R-:W-:-:S03]  /*0d60*/  FADD R20, -R20, R23 ;  /* 0x0000001714147221 */ /* 0x000fc60000000100 */
[----:B------:R-:W2:Y:S01]  /*0d70*/  FRND R11, R22 ;  /* 0x00000016000b7307 */ /* 0x000ea20000201000 */
[----:B------:R-:W-:Y:S01]  /*0d80*/  FADD R20, R25, -R20 ;  /* 0x8000001419147221 */ /* 0x000fe20000000000 */
[----:B------:R-:W-:Y:S01]  /*0d90*/  FFMA R23, R23, 2, -R22 ;  /* 0x4000000017177823 */ /* 0x000fe20000000816 */
[----:B------:R-:W-:-:S03]  /*0da0*/  FSETP.GT.AND P5, PT, |R22|, 152, PT ;  /* 0x431800001600780b */ /* 0x000fc60003fa4200 */
[----:B------:R-:W-:Y:S01]  /*0db0*/  FFMA R20, R20, 2, R23 ;  /* 0x4000000014147823 */ /* 0x000fe20000000017 */
[----:B--2---:R-:W-:Y:S01]  /*0dc0*/  FADD R23, R22, -R11 ;  /* 0x8000000b16177221 */ /* 0x004fe20000000000 */
[----:B------:R-:W-:-:S03]  /*0dd0*/  FSETP.GT.AND P4, PT, R11, RZ, PT ;  /* 0x000000ff0b00720b */ /* 0x000fc60003f84000 */
[----:B------:R-:W-:Y:S01]  /*0de0*/  FADD R23, R23, R20 ;  /* 0x0000001417177221 */ /* 0x000fe20000000000 */
[----:B------:R-:W-:Y:S02]  /*0df0*/  SEL R11, RZ, 0x83000000, P4 ;  /* 0x83000000ff0b7807 */ /* 0x000fe40002000000 */
[----:B------:R-:W-:Y:S01]  /*0e00*/  FSETP.GEU.AND P4, PT, R22, RZ, PT ;  /* 0x000000ff1600720b */ /* 0x000fe20003f8e000 */
[----:B------:R-:W-:-:S04]  /*0e10*/  FFMA R20, R23, R4, 0.0013391353422775864601 ;  /* 0x3aaf85ed17147423 */ /* 0x000fc80000000004 */
[C---:B------:R-:W-:Y:S02]  /*0e20*/  FFMA R24, R23.reuse, R20, 0.0096188392490148544312 ;  /* 0x3c1d985617187423 */ /* 0x040fe40000000014 */
[----:B------:R2:W3:Y:S02]  /*0e30*/  F2I.NTZ R20, R22 ;  /* 0x0000001600147305 */ /* 0x0004e40000203100 */
[----:B------:R-:W-:-:S04]  /*0e40*/  FFMA R24, R23, R24, 0.055503588169813156128 ;  /* 0x3d6357bb17187423 */ /* 0x000fc80000000018 */
[----:B------:R-:W-:Y:S01]  /*0e50*/  FFMA R24, R23, R24, 0.24022644758224487305 ;  /* 0x3e75fdec17187423 */ /* 0x000fe20000000018 */
[----:B--2---:R-:W-:-:S03]  /*0e60*/  @!P0 FADD R22, R8, R8 ;  /* 0x0000000808168221 */ /* 0x004fc60000000000 */
[----:B------:R-:W-:Y:S01]  /*0e70*/  FFMA R26, R23, R24, 0.69314718246459960938 ;  /* 0x3f317218171a7423 */ /* 0x000fe20000000018 */
[----:B------:R-:W-:-:S03]  /*0e80*/  IADD3 R24, PT, PT, R11, 0x7f000000, RZ ;  /* 0x7f0000000b187810 */ /* 0x000fc60007ffe0ff */
[----:B------:R-:W-:Y:S01]  /*0e90*/  FFMA R23, R23, R26, 1 ;  /* 0x3f80000017177423 */ /* 0x000fe2000000001a */
[----:B---3--:R-:W-:Y:S02]  /*0ea0*/  LEA R20, R20, -R11, 0x17 ;  /* 0x8000000b14147211 */ /* 0x008fe400078eb8ff */
[----:B------:R-:W-:Y:S01]  /*0eb0*/  FSEL R11, RZ, +INF , !P4 ;  /* 0x7f800000ff0b7808 */ /* 0x000fe20006000000 */
[----:B------:R-:W-:-:S04]  /*0ec0*/  FMUL R23, R24, R23 ;  /* 0x0000001718177220 */ /* 0x000fc80000400000 */
[----:B------:R-:W-:Y:S01]  /*0ed0*/  @!P5 FMUL R11, R20, R23 ;  /* 0x00000017140bd220 */ /* 0x000fe20000400000 */
[----:B------:R-:W-:-:S07]  /*0ee0*/  @!P0 LOP3.LUT R11, R22, 0x7fffffff, RZ, 0xc0, !PT ;  /* 0x7fffffff160b8812 */ /* 0x000fce00078ec0ff */
.L_x_79:
[----:B------:R-:W-:Y:S05]  /*0ef0*/  BSYNC.RECONVERGENT B0 ;  /* 0x0000000000007941 */ /* 0x000fea0003800200 */
.L_x_78:
[----:B------:R-:W-:Y:S01]  /*0f00*/  FFMA R22, R19, R4, 0.0013391353422775864601 ;  /* 0x3aaf85ed13167423 */ /* 0x000fe20000000004 */
[----:B------:R-:W-:Y:S01]  /*0f10*/  FFMA R20, R15, R18, 0.0096188392490148544312 ;  /* 0x3c1d98560f147423 */ /* 0x000fe20000000012 */
[----:B------:R-:W-:Y:S01]  /*0f20*/  FFMA R21, R21, 2, -R0 ;  /* 0x4000000015157823 */ /* 0x000fe20000000800 */
[----:B------:R2:W3:Y:S01]  /*0f30*/  F2I.NTZ R18, R2 ;  /* 0x0000000200127305 */ /* 0x0004e20000203100 */
[----:B------:R-:W-:Y:S01]  /*0f40*/  FFMA R22, R19, R22, 0.0096188392490148544312 ;  /* 0x3c1d985613167423 */ /* 0x000fe20000000016 */
[----:B------:R-:W-:Y:S01]  /*0f50*/  FFMA R20, R15, R20, 0.055503588169813156128 ;  /* 0x3d6357bb0f147423 */ /* 0x000fe20000000014 */
[----:B------:R-:W-:Y:S01]  /*0f60*/  FFMA R21, R16, 2, R21 ;  /* 0x4000000010157823 */ /* 0x000fe20000000015 */
[C---:B------:R-:W-:Y:S01]  /*0f70*/  FSETP.GEU.AND P6, PT, R2.reuse, RZ, PT ;  /* 0x000000ff0200720b */ /* 0x040fe20003fce000 */
[----:B------:R-:W-:Y:S01]  /*0f80*/  FFMA R22, R19, R22, 0.055503588169813156128 ;  /* 0x3d6357bb13167423 */ /* 0x000fe20000000016 */
[----:B------:R-:W-:Y:S01]  /*0f90*/  FFMA R20, R15, R20, 0.24022644758224487305 ;  /* 0x3e75fdec0f147423 */ /* 0x000fe20000000014 */
[----:B------:R-:W-:Y:S01]  /*0fa0*/  FSETP.GT.AND P0, PT, |R2|, 152, PT ;  /* 0x431800000200780b */ /* 0x000fe20003f04200 */
[----:B------:R3:W4:Y:S01]  /*0fb0*/  F2I.NTZ R16, R3 ;  /* 0x0000000300107305 */ /* 0x0007220000203100 */
[----:B------:R-:W-:Y:S01]  /*0fc0*/  FFMA R24, R19, R22, 0.24022644758224487305 ;  /* 0x3e75fdec13187423 */ /* 0x000fe20000000016 */
[----:B-1----:R-:W-:Y:S01]  /*0fd0*/  FADD R22, R0, -R17 ;  /* 0x8000001100167221 */ /* 0x002fe20000000000 */
[----:B------:R-:W-:Y:S01]  /*0fe0*/  FFMA R20, R15, R20, 0.69314718246459960938 ;  /* 0x3f3172180f147423 */ /* 0x000fe20000000014 */
[----:B--2---:R-:W-:Y:S01]  /*0ff0*/  FFMA R2, R12, -0.014999999664723873138, R7 ;  /* 0xbc75c28f0c027823 */ /* 0x004fe20000000007 */
[----:B------:R-:W-:Y:S01]  /*1000*/  FSETP.GEU.AND P5, PT, R3, RZ, PT ;  /* 0x000000ff0300720b */ /* 0x000fe20003fae000 */
[----:B------:R-:W-:Y:S01]  /*1010*/  FADD R21, R21, R22 ;  /* 0x0000001615157221 */ /* 0x000fe20000000000 */
[----:B------:R-:W-:Y:S01]  /*1020*/  FFMA R20, R15, R20, 1 ;  /* 0x3f8000000f147423 */ /* 0x000fe20000000014 */
[----:B------:R-:W-:Y:S01]  /*1030*/  SEL R15, RZ, 0x83000000, P3 ;  /* 0x83000000ff0f7807 */ /* 0x000fe20001800000 */
[----:B------:R-:W-:Y:S01]  /*1040*/  FFMA R24, R19, R24, 0.69314718246459960938 ;  /* 0x3f31721813187423 */ /* 0x000fe20000000018 */
[----:B------:R-:W-:Y:S01]  /*1050*/  FFMA R22, R21, R4, 0.0013391353422775864601 ;  /* 0x3aaf85ed15167423 */ /* 0x000fe20000000004 */
[----:B------:R-:W-:Y:S01]  /*1060*/  FSETP.NEU.AND P3, PT, R2, 1, PT ;  /* 0x3f8000000200780b */ /* 0x000fe20003f6d000 */
[----:B------:R-:W-:Y:S01]  /*1070*/  BSSY.RECONVERGENT B0, `(.L_x_80) ;  /* 0x0000054000007945 */ /* 0x000fe20003800200 */
[----:B------:R-:W-:Y:S01]  /*1080*/  FSETP.GT.AND P4, PT, |R3|, 152, PT ;  /* 0x431800000300780b */ /* 0x000fe20003f84200 */
[----:B------:R-:W-:Y:S01]  /*1090*/  FFMA R22, R21, R22, 0.0096188392490148544312 ;  /* 0x3c1d985615167423 */ /* 0x000fe20000000016 */
[----:B---3--:R-:W-:Y:S01]  /*10a0*/  LEA R3, R18, -R15, 0x17 ;  /* 0x8000000f12037211 */ /* 0x008fe200078eb8ff */
[----:B------:R-:W-:Y:S01]  /*10b0*/  FFMA R19, R19, R24, 1 ;  /* 0x3f80000013137423 */ /* 0x000fe20000000018 */
[----:B------:R1:W2:Y:S01]  /*10c0*/  F2I.NTZ R18, R0 ;  /* 0x0000000000127305 */ /* 0x0002a20000203100 */
[----:B------:R-:W-:Y:S01]  /*10d0*/  SEL R25, RZ, 0x83000000, P2 ;  /* 0x83000000ff197807 */ /* 0x000fe20001000000 */
[----:B------:R-:W-:Y:S01]  /*10e0*/  FFMA R22, R21, R22, 0.055503588169813156128 ;  /* 0x3d6357bb15167423 */ /* 0x000fe20000000016 */
[----:B------:R-:W-:-:S02]  /*10f0*/  IADD3 R23, PT, PT, R15, 0x7f000000, RZ ;  /* 0x7f0000000f177810 */ /* 0x000fc40007ffe0ff */
[----:B------:R-:W-:Y:S02]  /*1100*/  IADD3 R26, PT, PT, R25, 0x7f000000, RZ ;  /* 0x7f000000191a7810 */ /* 0x000fe40007ffe0ff */
[----:B------:R-:W-:Y:S01]  /*1110*/  FSETP.GT.AND P2, PT, R17, RZ, PT ;  /* 0x000000ff1100720b */ /* 0x000fe20003f44000 */
[----:B------:R-:W-:Y:S01]  /*1120*/  FMUL R24, R23, R20 ;  /* 0x0000001417187220 */ /* 0x000fe20000400000 */
[----:B------:R-:W-:Y:S01]  /*1130*/  FFMA R20, R21, R22, 0.24022644758224487305 ;  /* 0x3e75fdec15147423 */ /* 0x000fe20000000016 */
[----:B------:R-:W-:Y:S01]  /*1140*/  HFMA2 R22, -RZ, RZ, 1.875, 0 ;  /* 0x3f800000ff167431 */ /* 0x000fe200000001ff */
[----:B------:R-:W-:Y:S01]  /*1150*/  FSEL R15, RZ, +INF , !P6 ;  /* 0x7f800000ff0f7808 */ /* 0x000fe20007000000 */
[----:B------:R-:W-:Y:S01]  /*1160*/  FMUL R17, R26, R19 ;  /* 0x000000131a117220 */ /* 0x000fe20000400000 */
[----:B----4-:R-:W-:Y:S01]  /*1170*/  LEA R16, R16, -R25, 0x17 ;  /* 0x8000001910107211 */ /* 0x010fe200078eb8ff */
[----:B------:R-:W-:Y:S01]  /*1180*/  @!P0 FMUL R15, R3, R24 ;  /* 0x00000018030f8220 */ /* 0x000fe20000400000 */
[----:B------:R-:W-:Y:S01]  /*1190*/  SEL R19, RZ, 0x83000000, P2 ;  /* 0x83000000ff137807 */ /* 0x000fe20001000000 */
[----:B------:R-:W-:Y:S01]  /*11a0*/  FFMA R20, R21, R20, 0.69314718246459960938 ;  /* 0x3f31721815147423 */ /* 0x000fe20000000014 */
[----:B-12---:R-:W-:Y:S06]  /*11b0*/  @!P3 BRA `(.L_x_81) ;  /* 0x0000000000fcb947 */ /* 0x006fec0003800000 */
        /* <DEDUP_REMOVED lines=13> */
[----:B------:R-:W1:Y:S03]  /*1290*/  MUFU.RCP R22, R22 ;  /* 0x0000001600167308 */ /* 0x000e660000001000 */
[----:B-1----:R-:W-:-:S04]  /*12a0*/  FMUL R3, R22, R3 ;  /* 0x0000000316037220 */ /* 0x002fc80000400000 */
[----:B------:R-:W-:-:S04]  /*12b0*/  FADD R23, R26, -R3 ;  /* 0x800000031a177221 */ /* 0x000fc80000000000 */
[----:B------:R-:W-:Y:S01]  /*12c0*/  FADD R25, R23, R23 ;  /* 0x0000001717197221 */ /* 0x000fe20000000000 */
[----:B------:R-:W-:Y:S02]  /*12d0*/  FSEL R23, RZ, -24, P0 ;  /* 0xc1c00000ff177808 */ /* 0x000fe40000000000 */
[----:B------:R-:W-:Y:S01]  /*12e0*/  FSETP.NEU.AND P0, PT, |R2|, +INF , PT ;  /* 0x7f8000000200780b */ /* 0x000fe20003f0d200 */
[-C--:B------:R-:W-:Y:S02]  /*12f0*/  FFMA R25, R26, -R3.reuse, R25 ;  /* 0x800000031a197223 */ /* 0x080fe40000000019 */
[----:B------:R-:W-:Y:S01]  /*1300*/  FFMA R26, R24, 1.1920928955078125e-07, R23 ;  /* 0x34000000181a7823 */ /* 0x000fe20000000017 */
[C---:B------:R-:W-:Y:S01]  /*1310*/  FMUL R24, R3.reuse, R3 ;  /* 0x0000000303187220 */ /* 0x040fe20000400000 */
[----:B------:R-:W-:Y:S01]  /*1320*/  FMUL R23, R22, R25 ;  /* 0x0000001916177220 */ /* 0x000fe20000400000 */
[----:B------:R-:W-:Y:S01]  /*1330*/  FSETP.NEU.AND P0, PT, R2, RZ, P0 ;  /* 0x000000ff0200720b */ /* 0x000fe2000070d000 */
[----:B------:R-:W-:Y:S01]  /*1340*/  FFMA R22, R3, 1.4426950216293334961, R26 ;  /* 0x3fb8aa3b03167823 */ /* 0x000fe2000000001a */
[----:B------:R-:W-:-:S03]  /*1350*/  FFMA R25, R24, R9, 0.0032181653659790754318 ;  /* 0x3b52e7db18197423 */ /* 0x000fc60000000009 */
[----:B------:R-:W-:Y:S01]  /*1360*/  FADD R26, R26, -R22 ;  /* 0x800000161a1a7221 */ /* 0x000fe20000000000 */
[----:B------:R-:W-:-:S03]  /*1370*/  FFMA R25, R24, R25, 0.018033718690276145935 ;  /* 0x3c93bb7318197423 */ /* 0x000fc60000000019 */
[----:B------:R-:W-:Y:S01]  /*1380*/  FFMA R26, R3, 1.4426950216293334961, R26 ;  /* 0x3fb8aa3b031a7823 */ /* 0x000fe2000000001a */
[----:B------:R-:W-:-:S03]  /*1390*/  FFMA R25, R24, R25, 0.12022458761930465698 ;  /* 0x3df6384f18197423 */ /* 0x000fc60000000019 */
[----:B------:R-:W-:Y:S01]  /*13a0*/  FFMA R26, R23, 1.4426950216293334961, R26 ;  /* 0x3fb8aa3b171a7823 */ /* 0x000fe2000000001a */
[----:B------:R-:W-:Y:S01]  /*13b0*/  FMUL R24, R24, R25 ;  /* 0x0000001918187220 */ /* 0x000fe20000400000 */
[----:B------:R-:W-:Y:S02]  /*13c0*/  @!P0 FADD R2, R2, R2 ;  /* 0x0000000202028221 */ /* 0x000fe40000000000 */
[----:B------:R-:W-:Y:S01]  /*13d0*/  FFMA R25, R3, 1.9251366722983220825e-08, R26 ;  /* 0x32a55e3403197823 */ /* 0x000fe2000000001a */
[----:B------:R-:W-:-:S04]  /*13e0*/  FMUL R26, R24, 3 ;  /* 0x40400000181a7820 */ /* 0x000fc80000400000 */
[----:B------:R-:W-:-:S04]  /*13f0*/  FFMA R25, R23, R26, R25 ;  /* 0x0000001a17197223 */ /* 0x000fc80000000019 */
[----:B------:R-:W-:-:S04]  /*1400*/  FFMA R25, R3, R24, R25 ;  /* 0x0000001803197223 */ /* 0x000fc80000000019 */
[----:B------:R-:W-:-:S04]  /*1410*/  FADD R23, R22, R25 ;  /* 0x0000001916177221 */ /* 0x000fc80000000000 */
[----:B------:R-:W-:Y:S01]  /*1420*/  FMUL R24, R23, 2 ;  /* 0x4000000017187820 */ /* 0x000fe20000400000 */
[----:B------:R-:W-:-:S03]  /*1430*/  FADD R22, -R22, R23 ;  /* 0x0000001716167221 */ /* 0x000fc60000000100 */
[----:B------:R-:W1:Y:S01]  /*1440*/  FRND R3, R24 ;  /* 0x0000001800037307 */ /* 0x000e620000201000 */
[----:B------:R-:W-:Y:S01]  /*1450*/  FADD R22, R25, -R22 ;  /* 0x8000001619167221 */ /* 0x000fe20000000000 */
[----:B------:R-:W-:Y:S01]  /*1460*/  FFMA R23, R23, 2, -R24 ;  /* 0x4000000017177823 */ /* 0x000fe20000000818 */
[----:B------:R-:W-:-:S03]  /*1470*/  FSETP.GT.AND P3, PT, |R24|, 152, PT ;  /* 0x431800001800780b */ /* 0x000fc60003f64200 */
[----:B------:R-:W-:Y:S01]  /*1480*/  FFMA R22, R22, 2, R23 ;  /* 0x4000000016167823 */ /* 0x000fe20000000017 */
[----:B-1----:R-:W-:Y:S01]  /*1490*/  FADD R23, R24, -R3 ;  /* 0x8000000318177221 */ /* 0x002fe20000000000 */
[----:B------:R-:W-:-:S03]  /*14a0*/  FSETP.GT.AND P2, PT, R3, RZ, PT ;  /* 0x000000ff0300720b */ /* 0x000fc60003f44000 */
[----:B------:R-:W-:Y:S01]  /*14b0*/  FADD R23, R23, R22 ;  /* 0x0000001617177221 */ /* 0x000fe20000000000 */
[----:B------:R-:W-:Y:S02]  /*14c0*/  SEL R3, RZ, 0x83000000, P2 ;  /* 0x83000000ff037807 */ /* 0x000fe40001000000 */
[----:B------:R-:W-:Y:S01]  /*14d0*/  FSETP.GEU.AND P2, PT, R24, RZ, PT ;  /* 0x000000ff1800720b */ /* 0x000fe20003f4e000 */
[----:B------:R-:W-:-:S04]  /*14e0*/  FFMA R22, R23, R4, 0.0013391353422775864601 ;  /* 0x3aaf85ed17167423 */ /* 0x000fc80000000004 */
[----:B------:R-:W-:-:S04]  /*14f0*/  FFMA R22, R23, R22, 0.0096188392490148544312 ;  /* 0x3c1d985617167423 */ /* 0x000fc80000000016 */
[C---:B------:R-:W-:Y:S02]  /*1500*/  FFMA R26, R23.reuse, R22, 0.055503588169813156128 ;  /* 0x3d6357bb171a7423 */ /* 0x040fe40000000016 */
[----:B------:R-:W1:Y:S02]  /*1510*/  F2I.NTZ R22, R24 ;  /* 0x0000001800167305 */ /* 0x000e640000203100 */
[----:B------:R-:W-:-:S04]  /*1520*/  FFMA R26, R23, R26, 0.24022644758224487305 ;  /* 0x3e75fdec171a7423 */ /* 0x000fc8000000001a */
[----:B------:R-:W-:-:S04]  /*1530*/  FFMA R26, R23, R26, 0.69314718246459960938 ;  /* 0x3f317218171a7423 */ /* 0x000fc8000000001a */
[----:B------:R-:W-:Y:S01]  /*1540*/  FFMA R26, R23, R26, 1 ;  /* 0x3f800000171a7423 */ /* 0x000fe2000000001a */
[----:B------:R-:W-:Y:S02]  /*1550*/  IADD3 R23, PT, PT, R3, 0x7f000000, RZ ;  /* 0x7f00000003177810 */ /* 0x000fe40007ffe0ff */
[----:B-1----:R-:W-:-:S03]  /*1560*/  LEA R3, R22, -R3, 0x17 ;  /* 0x8000000316037211 */ /* 0x002fc600078eb8ff */
[----:B------:R-:W-:Y:S01]  /*1570*/  FMUL R26, R23, R26 ;  /* 0x0000001a171a7220 */ /* 0x000fe20000400000 */
[----:B------:R-:W-:-:S03]  /*1580*/  FSEL R22, RZ, +INF , !P2 ;  /* 0x7f800000ff167808 */ /* 0x000fc60005000000 */
[----:B------:R-:W-:Y:S01]  /*1590*/  @!P3 FMUL R22, R3, R26 ;  /* 0x0000001a0316b220 */ /* 0x000fe20000400000 */
[----:B------:R-:W-:-:S07]  /*15a0*/  @!P0 LOP3.LUT R22, R2, 0x7fffffff, RZ, 0xc0, !PT ;  /* 0x7fffffff02168812 */ /* 0x000fce00078ec0ff */
.L_x_81:
[----:B------:R-:W-:Y:S05]  /*15b0*/  BSYNC.RECONVERGENT B0 ;  /* 0x0000000000007941 */ /* 0x000fea0003800200 */
.L_x_80:
[----:B------:R-:W1:Y:S01]  /*15c0*/  LDC.64 R2, c[0x0][0x390] ;  /* 0x0000e400ff027b82 */ /* 0x000e620000000a00 */
[----:B------:R-:W-:Y:S01]  /*15d0*/  FSETP.NEU.AND P3, PT, R10, 1, PT ;  /* 0x3f8000000a00780b */ /* 0x000fe20003f6d000 */
[----:B------:R-:W-:Y:S01]  /*15e0*/  FFMA R20, R21, R20, 1 ;  /* 0x3f80000015147423 */ /* 0x000fe20000000014 */
[----:B------:R-:W-:Y:S01]  /*15f0*/  FSETP.GT.AND P0, PT, |R0|, 152, PT ;  /* 0x431800000000780b */ /* 0x000fe20003f04200 */
[----:B------:R-:W-:Y:S01]  /*1600*/  FADD R8, R8, 0.014999999664723873138 ;  /* 0x3c75c28f08087421 */ /* 0x000fe20000000000 */
[----:B------:R-:W-:Y:S01]  /*1610*/  IADD3 R21, PT, PT, R19, 0x7f000000, RZ ;  /* 0x7f00000013157810 */ /* 0x000fe20007ffe0ff */
[----:B------:R-:W-:Y:S01]  /*1620*/  BSSY.RECONVERGENT B0, `(.L_x_82) ;  /* 0x0000016000007945 */ /* 0x000fe20003800200 */
[----:B------:R-:W-:Y:S01]  /*1630*/  LEA R19, R18, -R19, 0x17 ;  /* 0x8000001312137211 */ /* 0x000fe200078eb8ff */
[----:B------:R-:W-:Y:S01]  /*1640*/  FFMA R18, R12, 0.014999999664723873138, R7 ;  /* 0x3c75c28f0c127823 */ /* 0x000fe20000000007 */
[----:B------:R-:W-:Y:S01]  /*1650*/  FSETP.GEU.AND P6, PT, R0, RZ, PT ;  /* 0x000000ff0000720b */ /* 0x000fe20003fce000 */
[----:B------:R-:W-:Y:S01]  /*1660*/  FMUL R20, R20, R21 ;  /* 0x0000001514147220 */ /* 0x000fe20000400000 */
[----:B------:R-:W-:Y:S01]  /*1670*/  FSEL R12, RZ, +INF , !P5 ;  /* 0x7f800000ff0c7808 */ /* 0x000fe20006800000 */
[----:B------:R-:W-:Y:S01]  /*1680*/  @!P4 FMUL R12, R16, R17 ;  /* 0x00000011100cc220 */ /* 0x000fe20000400000 */
[----:B------:R-:W-:Y:S01]  /*1690*/  FSETP.NEU.AND P2, PT, R8, 1, PT ;  /* 0x3f8000000800780b */ /* 0x000fe20003f4d000 */
[----:B------:R-:W-:Y:S01]  /*16a0*/  FMUL R19, R20, R19 ;  /* 0x0000001314137220 */ /* 0x000fe20000400000 */
[----:B------:R-:W-:Y:S01]  /*16b0*/  FSETP.NEU.AND P5, PT, R18, 1, PT ;  /* 0x3f8000001200780b */ /* 0x000fe20003fad000 */
[----:B------:R-:W-:Y:S01]  /*16c0*/  FADD R11, R11, R14 ;  /* 0x0000000e0b0b7221 */ /* 0x000fe20000000000 */
[----:B------:R-:W-:-:S02]  /*16d0*/  MOV R17, 0x3f800000 ;  /* 0x3f80000000117802 */ /* 0x000fc40000000f00 */
[----:B------:R-:W-:Y:S01]  /*16e0*/  @P0 FSEL R19, RZ, +INF , !P6 ;  /* 0x7f800000ff130808 */ /* 0x000fe20007000000 */
[----:B------:R-:W-:Y:S08]  /*16f0*/  @!P3 BRA `(.L_x_83) ;  /* 0x000000000020b947 */ /* 0x000ff00003800000 */
[----:B------:R-:W-:-:S13]  /*1700*/  FSETP.NAN.AND P0, PT, |R10|, |R10|, PT ;  /* 0x4000000a0a00720b */ /* 0x000fda0003f08200 */
[----:B------:R-:W-:Y:S01]  /*1710*/  @P0 FADD R17, R10, 2 ;  /* 0x400000000a110421 */ /* 0x000fe20000000000 */
[----:B------:R-:W-:Y:S06]  /*1720*/  @P0 BRA `(.L_x_83) ;  /* 0x0000000000140947 */ /* 0x000fec0003800000 */
[C---:B------:R-:W-:Y:S02]  /*1730*/  FSETP.NEU.AND P0, PT, |R10|.reuse, +INF , PT ;  /* 0x7f8000000a00780b */ /* 0x040fe40003f0d200 */
[----:B------:R-:W-:Y:S02]  /*1740*/  MOV R17, R19 ;  /* 0x0000001300117202 */ /* 0x000fe40000000f00 */
[----:B------:R-:W-:-:S13]  /*1750*/  FSETP.NEU.AND P0, PT, R10, RZ, P0 ;  /* 0x000000ff0a00720b */ /* 0x000fda000070d000 */
[----:B0-----:R-:W-:-:S05]  /*1760*/  @!P0 FADD R0, R10, R10 ;  /* 0x0000000a0a008221 */ /* 0x001fca0000000000 */
[----:B------:R-:W-:-:S07]  /*1770*/  @!P0 LOP3.LUT R17, R0, 0x7fffffff, RZ, 0xc0, !PT ;  /* 0x7fffffff00118812 */ /* 0x000fce00078ec0ff */
.L_x_83:
[----:B------:R-:W-:Y:S05]  /*1780*/  BSYNC.RECONVERGENT B0 ;  /* 0x0000000000007941 */ /* 0x000fea0003800200 */
.L_x_82:
[----:B------:R-:W-:Y:S01]  /*1790*/  BSSY.RECONVERGENT B0, `(.L_x_84) ;  /* 0x0000043000007945 */ /* 0x000fe20003800200 */
[----:B0-----:R-:W-:Y:S02]  /*17a0*/  HFMA2 R0, -RZ, RZ, 1.875, 0 ;  /* 0x3f800000ff007431 */ /* 0x001fe400000001ff */
[----:B------:R-:W-:Y:S01]  /*17b0*/  FADD R22, R17, R22 ;  /* 0x0000001611167221 */ /* 0x000fe20000000000 */
[----:B------:R-:W-:Y:S06]  /*17c0*/  @!P5 BRA `(.L_x_85) ;  /* 0x0000000000fcd947 */ /* 0x000fec0003800000 */
[----:B------:R-:W-:-:S13]  /*17d0*/  FSETP.NAN.AND P0, PT, |R18|, |R18|, PT ;  /* 0x400000121200720b */ /* 0x000fda0003f08200 */
[----:B------:R-:W-:Y:S01]  /*17e0*/  @P0 FADD R0, R18, 2 ;  /* 0x4000000012000421 */ /* 0x000fe20000000000 */
[----:B------:R-:W-:Y:S06]  /*17f0*/  @P0 BRA `(.L_x_85) ;  /* 0x0000000000f00947 */ /* 0x000fec0003800000 */
[C---:B------:R-:W-:Y:S01]  /*1800*/  FMUL R17, |R18|.reuse, 16777216 ;  /* 0x4b80000012117820 */ /* 0x040fe20000400200 */
[----:B------:R-:W-:-:S04]  /*1810*/  FSETP.GEU.AND P0, PT, |R18|, 1.175494350822287508e-38, PT ;  /* 0x008000001200780b */ /* 0x000fc80003f0e200 */
[----:B------:R-:W-:Y:S02]  /*1820*/  FSEL R17, R17, |R18|, !P0 ;  /* 0x4000001211117208 */ /* 0x000fe40004000000 */
[----:B------:R-:W-:Y:S02]  /*1830*/  FSEL R21, RZ, -24, P0 ;  /* 0xc1c00000ff157808 */ /* 0x000fe40000000000 */
[----:B------:R-:W-:Y:S02]  /*1840*/  IADD3 R0, PT, PT, R17, -0x3f3504f3, RZ ;  /* 0xc0cafb0d11007810 */ /* 0x000fe40007ffe0ff */
[----:B------:R-:W-:Y:S02]  /*1850*/  FSETP.NEU.AND P0, PT, |R18|, +INF , PT ;  /* 0x7f8000001200780b */ /* 0x000fe40003f0d200 */
[----:B------:R-:W-:Y:S02]  /*1860*/  LOP3.LUT R14, R0, 0xff800000, RZ, 0xc0, !PT ;  /* 0xff800000000e7812 */ /* 0x000fe400078ec0ff */
[----:B------:R-:W-:-:S02]  /*1870*/  FSETP.NEU.AND P0, PT, R18, RZ, P0 ;  /* 0x000000ff1200720b */ /* 0x000fc4000070d000 */
[-C--:B------:R-:W-:Y:S02]  /*1880*/  IADD3 R17, PT, PT, R17, -R14.reuse, RZ ;  /* 0x8000000e11117210 */ /* 0x080fe40007ffe0ff */
[----:B------:R-:W-:-:S03]  /*1890*/  I2FP.F32.S32 R14, R14 ;  /* 0x0000000e000e7245 */ /* 0x000fc60000201400 */
[C---:B------:R-:W-:Y:S01]  /*18a0*/  FADD R0, R17.reuse, 1 ;  /* 0x3f80000011007421 */ /* 0x040fe20000000000 */
[----:B------:R-:W-:Y:S01]  /*18b0*/  FADD R17, R17, -1 ;  /* 0xbf80000011117421 */ /* 0x000fe20000000000 */
[----:B------:R-:W-:-:S03]  /*18c0*/  FFMA R21, R14, 1.1920928955078125e-07, R21 ;  /* 0x340000000e157823 */ /* 0x000fc60000000015 */
[----:B------:R-:W-:Y:S01]  /*18d0*/  FADD R23, R17, R17 ;  /* 0x0000001111177221 */ /* 0x000fe20000000000 */
[----:B------:R-:W0:Y:S01]  /*18e0*/  MUFU.RCP R0, R0 ;  /* 0x0000000000007308 */ /* 0x000e220000001000 */
[----:B------:R-:W-:Y:S02]  /*18f0*/  @!P0 FADD R18, R18, R18 ;  /* 0x0000001212128221 */ /* 0x000fe40000000000 */
[----:B0-----:R-:W-:-:S04]  /*1900*/  FMUL R16, R0, R23 ;  /* 0x0000001700107220 */ /* 0x001fc80000400000 */
[----:B------:R-:W-:Y:S01]  /*1910*/  FADD R23, R17, -R16 ;  /* 0x8000001011177221 */ /* 0x000fe20000000000 */
[CC--:B------:R-:W-:Y:S01]  /*1920*/  FMUL R20, R16.reuse, R16.reuse ;  /* 0x0000001010147220 */ /* 0x0c0fe20000400000 */
[----:B------:R-:W-:Y:S02]  /*1930*/  FFMA R14, R16, 1.4426950216293334961, R21 ;  /* 0x3fb8aa3b100e7823 */ /* 0x000fe40000000015 */
[----:B------:R-:W-:Y:S01]  /*1940*/  FADD R24, R23, R23 ;  /* 0x0000001717187221 */ /* 0x000fe20000000000 */
[C---:B------:R-:W-:Y:S01]  /*1950*/  FFMA R23, R20.reuse, R9, 0.0032181653659790754318 ;  /* 0x3b52e7db14177423 */ /* 0x040fe20000000009 */
[----:B------:R-:W-:Y:S02]  /*1960*/  FADD R21, R21, -R14 ;  /* 0x8000000e15157221 */ /* 0x000fe40000000000 */
[----:B------:R-:W-:Y:S01]  /*1970*/  FFMA R17, R17, -R16, R24 ;  /* 0x8000001011117223 */ /* 0x000fe20000000018 */
[----:B------:R-:W-:Y:S01]  /*1980*/  FFMA R23, R20, R23, 0.018033718690276145935 ;  /* 0x3c93bb7314177423 */ /* 0x000fe20000000017 */
[----:B------:R-:W-:-:S02]  /*1990*/  FFMA R24, R16, 1.4426950216293334961, R21 ;  /* 0x3fb8aa3b10187823 */ /* 0x000fc40000000015 */
[----:B------:R-:W-:Y:S01]  /*19a0*/  FMUL R17, R0, R17 ;  /* 0x0000001100117220 */ /* 0x000fe20000400000 */
[----:B------:R-:W-:-:S03]  /*19b0*/  FFMA R23, R20, R23, 0.12022458761930465698 ;  /* 0x3df6384f14177423 */ /* 0x000fc60000000017 */
[----:B------:R-:W-:Y:S01]  /*19c0*/  FFMA R21, R17, 1.4426950216293334961, R24 ;  /* 0x3fb8aa3b11157823 */ /* 0x000fe20000000018 */
[----:B------:R-:W-:-:S03]  /*19d0*/  FMUL R23, R20, R23 ;  /* 0x0000001714177220 */ /* 0x000fc60000400000 */
[----:B------:R-:W-:Y:S01]  /*19e0*/  FFMA R20, R16, 1.9251366722983220825e-08, R21 ;  /* 0x32a55e3410147823 */ /* 0x000fe20000000015 */
[----:B------:R-:W-:-:S04]  /*19f0*/  FMUL R0, R23, 3 ;  /* 0x4040000017007820 */ /* 0x000fc80000400000 */
[----:B------:R-:W-:-:S04]  /*1a00*/  FFMA R0, R17, R0, R20 ;  /* 0x0000000011007223 */ /* 0x000fc80000000014 */
[----:B------:R-:W-:-:S04]  /*1a10*/  FFMA R23, R16, R23, R0 ;  /* 0x0000001710177223 */ /* 0x000fc80000000000 */
[----:B------:R-:W-:-:S04]  /*1a20*/  FADD R21, R14, R23 ;  /* 0x000000170e157221 */ /* 0x000fc80000000000 */
[----:B------:R-:W-:Y:S01]  /*1a30*/  FMUL R0, R21, 2 ;  /* 0x4000000015007820 */ /* 0x000fe20000400000 */
[----:B------:R-:W-:-:S03]  /*1a40*/  FADD R14, -R14, R21 ;  /* 0x000000150e0e7221 */ /* 0x000fc60000000100 */
[----:B------:R-:W0:Y:S01]  /*1a50*/  FRND R17, R0 ;  /* 0x0000000000117307 */ /* 0x000e220000201000 */
[----:B------:R-:W-:Y:S01]  /*1a60*/  FADD R14, R23, -R14 ;  /* 0x8000000e170e7221 */ /* 0x000fe20000000000 */
[----:B------:R-:W-:Y:S01]  /*1a70*/  FFMA R21, R21, 2, -R0 ;  /* 0x4000000015157823 */ /* 0x000fe20000000800 */
[----:B------:R-:W-:-:S03]  /*1a80*/  FSETP.GT.AND P5, PT, |R0|, 152, PT ;  /* 0x431800000000780b */ /* 0x000fc60003fa4200 */
[----:B------:R-:W-:Y:S02]  /*1a90*/  FFMA R21, R14, 2, R21 ;  /* 0x400000000e157823 */ /* 0x000fe40000000015 */
[----:B------:R-:W2:Y:S01]  /*1aa0*/  F2I.NTZ R23, R0 ;  /* 0x0000000000177305 */ /* 0x000ea20000203100 */
[----:B0-----:R-:W-:Y:S01]  /*1ab0*/  FADD R14, R0, -R17 ;  /* 0x80000011000e7221 */ /* 0x001fe20000000000 */
[----:B------:R-:W-:-:S03]  /*1ac0*/  FSETP.GT.AND P4, PT, R17, RZ, PT ;  /* 0x000000ff1100720b */ /* 0x000fc60003f84000 */
[----:B------:R-:W-:-:S04]  /*1ad0*/  FADD R21, R14, R21 ;  /* 0x000000150e157221 */ /* 0x000fc80000000000 */
[----:B------:R-:W-:-:S04]  /*1ae0*/  FFMA R14, R21, R4, 0.0013391353422775864601 ;  /* 0x3aaf85ed150e7423 */ /* 0x000fc80000000004 */
[----:B------:R-:W-:-:S04]  /*1af0*/  FFMA R14, R21, R14, 0.0096188392490148544312 ;  /* 0x3c1d9856150e7423 */ /* 0x000fc8000000000e */
[----:B------:R-:W-:-:S04]  /*1b00*/  FFMA R14, R21, R14, 0.055503588169813156128 ;  /* 0x3d6357bb150e7423 */ /* 0x000fc8000000000e */
[C---:B------:R-:W-:Y:S01]  /*1b10*/  FFMA R16, R21.reuse, R14, 0.24022644758224487305 ;  /* 0x3e75fdec15107423 */ /* 0x040fe2000000000e */
[----:B------:R-:W-:Y:S02]  /*1b20*/  SEL R14, RZ, 0x83000000, P4 ;  /* 0x83000000ff0e7807 */ /* 0x000fe40002000000 */
[----:B------:R-:W-:Y:S01]  /*1b30*/  FSETP.GEU.AND P4, PT, R0, RZ, PT ;  /* 0x000000ff0000720b */ /* 0x000fe20003f8e000 */
[----:B------:R-:W-:Y:S01]  /*1b40*/  FFMA R20, R21, R16, 0.69314718246459960938 ;  /* 0x3f31721815147423 */ /* 0x000fe20000000010 */
[----:B------:R-:W-:Y:S02]  /*1b50*/  IADD3 R16, PT, PT, R14, 0x7f000000, RZ ;  /* 0x7f0000000e107810 */ /* 0x000fe40007ffe0ff */
[----:B--2---:R-:W-:Y:S01]  /*1b60*/  LEA R23, R23, -R14, 0x17 ;  /* 0x8000000e17177211 */ /* 0x004fe200078eb8ff */
[----:B------:R-:W-:Y:S01]  /*1b70*/  FFMA R21, R21, R20, 1 ;  /* 0x3f80000015157423 */ /* 0x000fe20000000014 */
[----:B------:R-:W-:-:S03]  /*1b80*/  FSEL R0, RZ, +INF , !P4 ;  /* 0x7f800000ff007808 */ /* 0x000fc60006000000 */
[----:B------:R-:W-:-:S04]  /*1b90*/  FMUL R16, R16, R21 ;  /* 0x0000001510107220 */ /* 0x000fc80000400000 */
[----:B------:R-:W-:Y:S01]  /*1ba0*/  @!P5 FMUL R0, R23, R16 ;  /* 0x000000101700d220 */ /* 0x000fe20000400000 */
[----:B------:R-:W-:-:S07]  /*1bb0*/  @!P0 LOP3.LUT R0, R18, 0x7fffffff, RZ, 0xc0, !PT ;  /* 0x7fffffff12008812 */ /* 0x000fce00078ec0ff */
.L_x_85:
[----:B------:R-:W-:Y:S05]  /*1bc0*/  BSYNC.RECONVERGENT B0 ;  /* 0x0000000000007941 */ /* 0x000fea0003800200 */
.L_x_84:
[----:B------:R-:W-:Y:S01]  /*1bd0*/  BSSY.RECONVERGENT B0, `(.L_x_86) ;  /* 0x000000b000007945 */ /* 0x000fe20003800200 */
[----:B------:R-:W-:-:S03]  /*1be0*/  MOV R17, 0x3f800000 ;  /* 0x3f80000000117802 */ /* 0x000fc60000000f00 */
[----:B------:R-:W-:Y:S05]  /*1bf0*/  @!P3 BRA `(.L_x_87) ;  /* 0x000000000020b947 */ /* 0x000fea0003800000 */
        /* <DEDUP_REMOVED lines=8> */
.L_x_87:
[----:B------:R-:W-:Y:S05]  /*1c80*/  BSYNC.RECONVERGENT B0 ;  /* 0x0000000000007941 */ /* 0x000fea0003800200 */
.L_x_86:
[----:B------:R-:W-:Y:S01]  /*1c90*/  BSSY.RECONVERGENT B0, `(.L_x_88) ;  /* 0x000000c000007945 */ /* 0x000fe20003800200 */
[----:B------:R-:W-:Y:S02]  /*1ca0*/  HFMA2 R10, -RZ, RZ, 1.875, 0 ;  /* 0x3f800000ff0a7431 */ /* 0x000fe400000001ff */
[----:B------:R-:W-:Y:S01]  /*1cb0*/  FADD R0, R17, R0 ;  /* 0x0000000011007221 */ /* 0x000fe20000000000 */
        /* <DEDUP_REMOVED lines=9> */
.L_x_89:
[----:B------:R-:W-:Y:S05]  /*1d50*/  BSYNC.RECONVERGENT B0 ;  /* 0x0000000000007941 */ /* 0x000fea0003800200 */
.L_x_88:
[----:B------:R-:W-:Y:S01]  /*1d60*/  BSSY.RECONVERGENT B0, `(.L_x_90) ;  /* 0x0000042000007945 */ /* 0x000fe20003800200 */
[----:B------:R-:W-:-:S03]  /*1d70*/  HFMA2 R7, -RZ, RZ, 1.875, 0 ;  /* 0x3f800000ff077431 */ /* 0x000fc600000001ff */
        /* <DEDUP_REMOVED lines=8> */
[----:B------:R-:W-:Y:S02]  /*1e00*/  LOP3.LUT R16, R13, 0xff800000, RZ, 0xc0, !PT ;  /* 0xff8000000d107812 */ /* 0x000fe400078ec0ff */
[----:B------:R-:W-:Y:S02]  /*1e10*/  FSEL R13, RZ, -24, P0 ;  /* 0xc1c00000ff0d7808 */ /* 0x000fe40000000000 */
[-C--:B------:R-:W-:Y:S02]  /*1e20*/  IADD3 R7, PT, PT, R7, -R16.reuse, RZ ;  /* 0x8000001007077210 */ /* 0x080fe40007ffe0ff */
[----:B------:R-:W-:Y:S02]  /*1e30*/  I2FP.F32.S32 R16, R16 ;  /* 0x0000001000107245 */ /* 0x000fe40000201400 */
[----:B------:R-:W-:Y:S01]  /*1e40*/  FSETP.NEU.AND P0, PT, |R8|, +INF , PT ;  /* 0x7f8000000800780b */ /* 0x000fe20003f0d200 */
[C---:B------:R-:W-:Y:S01]  /*1e50*/  FADD R14, R7.reuse, 1 ;  /* 0x3f800000070e7421 */ /* 0x040fe20000000000 */
[----:B------:R-:W-:Y:S01]  /*1e60*/  FADD R18, R7, -1 ;  /* 0xbf80000007127421 */ /* 0x000fe20000000000 */
[----:B------:R-:W-:Y:S01]  /*1e70*/  FFMA R16, R16, 1.1920928955078125e-07, R13 ;  /* 0x3400000010107823 */ /* 0x000fe2000000000d */
[----:B------:R-:W-:-:S02]  /*1e80*/  FSETP.NEU.AND P0, PT, R8, RZ, P0 ;  /* 0x000000ff0800720b */ /* 0x000fc4000070d000 */
[----:B------:R-:W-:Y:S01]  /*1e90*/  FADD R7, R18, R18 ;  /* 0x0000001212077221 */ /* 0x000fe20000000000 */
[----:B------:R-:W0:Y:S10]  /*1ea0*/  MUFU.RCP R14, R14 ;  /* 0x0000000e000e7308 */ /* 0x000e340000001000 */
[----:B------:R-:W-:Y:S01]  /*1eb0*/  @!P0 FADD R8, R8, R8 ;  /* 0x0000000808088221 */ /* 0x000fe20000000000 */
[----:B0-----:R-:W-:-:S04]  /*1ec0*/  FMUL R7, R14, R7 ;  /* 0x000000070e077220 */ /* 0x001fc80000400000 */
[----:B------:R-:W-:Y:S01]  /*1ed0*/  FADD R17, R18, -R7 ;  /* 0x8000000712117221 */ /* 0x000fe20000000000 */
[C---:B------:R-:W-:Y:S01]  /*1ee0*/  FMUL R20, R7.reuse, R7 ;  /* 0x0000000707147220 */ /* 0x040fe20000400000 */
[----:B------:R-:W-:Y:S02]  /*1ef0*/  FFMA R13, R7, 1.4426950216293334961, R16 ;  /* 0x3fb8aa3b070d7823 */ /* 0x000fe40000000010 */
[----:B------:R-:W-:Y:S01]  /*1f00*/  FADD R17, R17, R17 ;  /* 0x0000001111117221 */ /* 0x000fe20000000000 */
[----:B------:R-:W-:Y:S01]  /*1f10*/  FFMA R9, R20, R9, 0.0032181653659790754318 ;  /* 0x3b52e7db14097423 */ /* 0x000fe20000000009 */
        /* <DEDUP_REMOVED lines=27> */
[----:B------:R-:W-:Y:S01]  /*20d0*/  FFMA R14, R9, R4, 0.24022644758224487305 ;  /* 0x3e75fdec090e7423 */ /* 0x000fe20000000004 */
        /* <DEDUP_REMOVED lines=10> */
.L_x_91:
[----:B------:R-:W-:Y:S05]  /*2180*/  BSYNC.RECONVERGENT B0 ;  /* 0x0000000000007941 */ /* 0x000fea0003800200 */
.L_x_90:
[----:B------:R-:W-:Y:S01]  /*2190*/  FADD R7, R7, R10 ;  /* 0x0000000a07077221 */ /* 0x000fe20000000000 */
[----:B------:R-:W-:Y:S01]  /*21a0*/  FSETP.GTU.AND P1, PT, R11, R12, PT ;  /* 0x0000000c0b00720b */ /* 0x000fe20003f2c000 */
[----:B------:R-:W-:Y:S01]  /*21b0*/  IMAD R5, R5, 0xc0, R6 ;  /* 0x000000c005057824 */ /* 0x000fe200078e0206 */
[----:B------:R-:W-:Y:S02]  /*21c0*/  FSETP.GTU.AND P0, PT, R22, R15, PT ;  /* 0x0000000f1600720b */ /* 0x000fe40003f0c000 */
[----:B------:R-:W-:Y:S01]  /*21d0*/  FMNMX R0, R0, R7, PT ;  /* 0x0000000700007209 */ /* 0x000fe20003800000 */
[----:B-1----:R-:W-:Y:S01]  /*21e0*/  IMAD.WIDE R2, R5, 0x4, R2 ;  /* 0x0000000405027825 */ /* 0x002fe200078e0202 */
[----:B------:R-:W-:Y:S02]  /*21f0*/  FSEL R4, RZ, 0.029999999329447746277, P1 ;  /* 0x3cf5c28fff047808 */ /* 0x000fe40000800000 */
[----:B------:R-:W-:Y:S02]  /*2200*/  FSETP.GTU.AND P1, PT, R0, R15, PT ;  /* 0x0000000f0000720b */ /* 0x000fe40003f2c000 */
[----:B------:R-:W-:-:S04]  /*2210*/  FSEL R4, R4, 0.050000000745058059692, P0 ;  /* 0x3d4ccccd04047808 */ /* 0x000fc80000000000 */
[----:B------:R-:W-:-:S05]  /*2220*/  FSEL R5, R4, 0.050000000745058059692, P1 ;  /* 0x3d4ccccd04057808 */ /* 0x000fca0000800000 */
[----:B------:R-:W-:Y:S01]  /*2230*/  STG.E desc[UR4][R2.64], R5 ;  /* 0x0000000502007986 */ /* 0x000fe2000c101904 */
[----:B------:R-:W-:Y:S05]  /*2240*/  EXIT ;  /* 0x000000000000794d */ /* 0x000fea0003800000 */
.L_x_92:
        /* <DEDUP_REMOVED lines=11> */
.L_x_108:


//--------------------- .nv.global.init           --------------------------
	.section	.nv.global.init,"aw",@progbits
	.align	4
.nv.global.init:
	.type		__cudart_i2opi_f,@object
	.size		__cudart_i2opi_f,(.L_7 - __cudart_i2opi_f)
__cudart_i2opi_f:
        /*0000*/ 	.byte	0x41, 0x90, 0x43, 0x3c, 0x99, 0x95, 0x62, 0xdb, 0xc0, 0xdd, 0x34, 0xf5, 0xd1, 0x57, 0x27, 0xfc
        /*0010*/ 	.byte	0x29, 0x15, 0x44, 0x4e, 0x6e, 0x83, 0xf9, 0xa2
.L_7:


//--------------------- .nv.shared.reserved.0     --------------------------
	.section	.nv.shared.reserved.0,"aw",@nobits
	.weak		__nv_reservedSMEM_offset_0_alias
	.size		__nv_reservedSMEM_offset_0_alias, 0, 64
	.other		__nv_reservedSMEM_offset_0_alias,@"STO_CUDA_RESERVED_SHARED STV_DEFAULT"
__nv_reservedSMEM_offset_0_alias:
	.zero		0
	.zero		64


//--------------------- .nv.constant0._Z12update_field5Get2dIfLi192EES0_S0_S0_ --------------------------
	.section	.nv.constant0._Z12update_field5Get2dIfLi192EES0_S0_S0_,"a",@progbits
	.sectionflags	@""
	.align	4
.nv.constant0._Z12update_field5Get2dIfLi192EES0_S0_S0_:
	.zero		928


//--------------------- .nv.constant0._Z19update_differential5Get2dIfLi192EE5Get3dIfLi192ELi192EES2_S0_ --------------------------
	.section	.nv.constant0._Z19update_differential5Get2dIfLi192EE5Get3dIfLi192ELi192EES2_S0_,"a",@progbits
	.sectionflags	@""
	.align	4
.nv.constant0._Z19update_differential5Get2dIfLi192EE5Get3dIfLi192ELi192EES2_S0_:
	.zero		928


//--------------------- .nv.constant0._Z15laplace_corners5Get3dIfLi192ELi192EES0_ --------------------------
	.section	.nv.constant0._Z15laplace_corners5Get3dIfLi192ELi192EES0_,"a",@progbits
	.sectionflags	@""
	.align	4
.nv.constant0._Z15laplace_corners5Get3dIfLi192ELi192EES0_:
	.zero		912


//--------------------- .nv.constant0._Z7laplace5Get3dIfLi192ELi192EES0_ --------------------------
	.section	.nv.constant0._Z7laplace5Get3dIfLi192ELi192EES0_,"a",@progbits
	.sectionflags	@""
	.align	4
.nv.constant0._Z7laplace5Get3dIfLi192ELi192EES0_:
	.zero		912


//--------------------- .nv.constant0._Z16backpropagation25Get3dIfLi192ELi192EE5Get2dIfLi192EES2_S2_S2_i --------------------------
	.section	.nv.constant0._Z16backpropagation25Get3dIfLi192ELi192EE5Get2dIfLi192EES2_S2_S2_i,"a",@progbits
	.sectionflags	@""
	.align	4
.nv.constant0._Z16backpropagation25Get3dIfLi192ELi192EE5Get2dIfLi192EES2_S2_S2_i:
	.zero		940


//--------------------- .nv.constant0._Z16backpropagation15Get3dIfLi192ELi192EE5Get2dIfLi192EEi --------------------------
	.section	.nv.constant0._Z16backpropagation15Get3dIfLi192ELi192EE5Get2dIfLi192EEi,"a",@progbits
	.sectionflags	@""
	.align	4
.nv.constant0._Z16backpropagation15Get3dIfLi192ELi192EE5Get2dIfLi192EEi:
	.zero		916


//--------------------- .nv.constant0._Z17difference_signal5Get3dIfLi192ELi192EES_IfLi192ELi401EES1_S1_S1_5Get2dIfLi192EES3_S3_S3_i --------------------------
	.section	.nv.constant0._Z17difference_signal5Get3dIfLi192ELi192EES_IfLi192ELi401EES1_S1_S1_5Get2dIfLi192EES3_S3_S3_i,"a",@progbits
	.sectionflags	@""
	.align	4
.nv.constant0._Z17difference_signal5Get3dIfLi192ELi192EES_IfLi192ELi401EES1_S1_S1_5Get2dIfLi192EES3_S3_S3_i:
	.zero		972


//--------------------- .nv.constant0._Z14initial_signal5Get3dIfLi192ELi192EES_IfLi192ELi401EES1_S1_S1_i --------------------------
	.section	.nv.constant0._Z14initial_signal5Get3dIfLi192ELi192EES_IfLi192ELi401EES1_S1_S1_i,"a",@progbits
	.sectionflags	@""
	.align	4
.nv.constant0._Z14initial_signal5Get3dIfLi192ELi192EES_IfLi192ELi401EES1_S1_S1_i:
	.zero		940


//--------------------- .nv.constant0._Z22propagation_at_corners5Get3dIfLi192ELi192EE --------------------------
	.section	.nv.constant0._Z22propagation_at_corners5Get3dIfLi192ELi192EE,"a",@progbits
	.sectionflags	@""
	.align	4
.nv.constant0._Z22propagation_at_corners5Get3dIfLi192ELi192EE:
	.zero		904


//--------------------- .nv.constant0._Z11propagationiiii5Get2dIfLi192EE5Get3dIfLi192ELi192EEi --------------------------
	.section	.nv.constant0._Z11propagationiiii5Get2dIfLi192EE5Get3dIfLi192ELi192EEi,"a",@progbits
	.sectionflags	@""
	.align	4
.nv.constant0._Z11propagationiiii5Get2dIfLi192EE5Get3dIfLi192ELi192EEi:
	.zero		932


//--------------------- .nv.constant0._Z11field_setupPKfS0_5Get2dIfLi192EE --------------------------
	.section	.nv.constant0._Z11field_setupPKfS0_5Get2dIfLi192EE,"a",@progbits
	.sectionflags	@""
	.align	4
.nv.constant0._Z11field_setupPKfS0_5Get2dIfLi192EE:
	.zero		920


//--------------------- SYMBOLS --------------------------

	.type		.nv.reservedSmem.offset0,@object
	.size		.nv.reservedSmem.offset0,0x4
